//
// Generated by NVIDIA NVVM Compiler
//
// Compiler Build ID: CL-36424714
// Cuda compilation tools, release 13.0, V13.0.88
// Based on NVVM 20.0.0
//

.version 9.0
.target sm_100
.address_size 64

	// .globl	_Z6kernelPhS_S_S_hh

.visible .entry _Z6kernelPhS_S_S_hh(
	.param .u64 .ptr .align 1 _Z6kernelPhS_S_S_hh_param_0,
	.param .u64 .ptr .align 1 _Z6kernelPhS_S_S_hh_param_1,
	.param .u64 .ptr .align 1 _Z6kernelPhS_S_S_hh_param_2,
	.param .u64 .ptr .align 1 _Z6kernelPhS_S_S_hh_param_3,
	.param .u8 _Z6kernelPhS_S_S_hh_param_4,
	.param .u8 _Z6kernelPhS_S_S_hh_param_5
)
{
	.local .align 4 .b8 	__local_depot0[12];
	.reg .b64 	%SP;
	.reg .b64 	%SPL;
	.reg .pred 	%p<80>;
	.reg .b16 	%rs<153>;
	.reg .b32 	%r<541>;
	.reg .b64 	%rd<107>;

	mov.u64 	%SPL, __local_depot0;
	ld.param.u64 	%rd14, [_Z6kernelPhS_S_S_hh_param_1];
	cvta.to.global.u64 	%rd15, %rd14;
	add.u64 	%rd1, %SPL, 0;
	mov.u32 	%r117, %tid.x;
	mov.u32 	%r118, %ctaid.x;
	shl.b32 	%r119, %r118, 10;
	or.b32  	%r120, %r119, %r117;
	cvt.u64.u32 	%rd105, %r120;
	ld.global.u8 	%r121, [%rd15];
	ld.global.u8 	%rs16, [%rd15+1];
	mul.wide.u16 	%r122, %rs16, 256;
	or.b32  	%r123, %r122, %r121;
	ld.global.u8 	%r124, [%rd15+2];
	shl.b32 	%r125, %r124, 16;
	or.b32  	%r126, %r123, %r125;
	ld.global.u8 	%r127, [%rd15+3];
	shl.b32 	%r128, %r127, 24;
	or.b32  	%r1, %r126, %r128;
	ld.global.u8 	%r129, [%rd15+4];
	ld.global.u8 	%rs17, [%rd15+5];
	mul.wide.u16 	%r130, %rs17, 256;
	or.b32  	%r131, %r130, %r129;
	ld.global.u8 	%r132, [%rd15+6];
	shl.b32 	%r133, %r132, 16;
	or.b32  	%r134, %r131, %r133;
	ld.global.u8 	%r135, [%rd15+7];
	shl.b32 	%r136, %r135, 24;
	or.b32  	%r2, %r134, %r136;
	ld.global.u8 	%r137, [%rd15+8];
	ld.global.u8 	%rs18, [%rd15+9];
	mul.wide.u16 	%r138, %rs18, 256;
	or.b32  	%r3, %r138, %r137;
	mov.b16 	%rs150, 0;
$L__BB0_1:
	ld.param.u64 	%rd103, [_Z6kernelPhS_S_S_hh_param_2];
	cvta.to.global.u64 	%rd4, %rd103;
	mov.b32 	%r139, 0;
	st.local.u32 	[%rd1], %r139;
	st.local.u32 	[%rd1+4], %r139;
	st.local.u32 	[%rd1+8], %r139;
	cvt.u32.u64 	%r4, %rd105;
	and.b32  	%r5, %r4, 1;
	shr.u32 	%r140, %r4, 1;
	and.b32  	%r6, %r140, 1;
	shr.u32 	%r141, %r4, 2;
	and.b32  	%r7, %r141, 1;
	shr.u32 	%r142, %r4, 3;
	and.b32  	%r8, %r142, 1;
	shr.u32 	%r143, %r4, 4;
	and.b32  	%r9, %r143, 1;
	shr.u32 	%r144, %r4, 5;
	and.b32  	%r10, %r144, 1;
	shr.u32 	%r145, %r4, 6;
	and.b32  	%r11, %r145, 1;
	shr.u32 	%r146, %r4, 7;
	and.b32  	%r12, %r146, 1;
	shr.u32 	%r147, %r4, 8;
	and.b32  	%r13, %r147, 1;
	shr.u32 	%r148, %r4, 9;
	and.b32  	%r14, %r148, 1;
	shr.u32 	%r149, %r4, 10;
	and.b32  	%r15, %r149, 1;
	shr.u32 	%r150, %r4, 11;
	and.b32  	%r16, %r150, 1;
	shr.u32 	%r151, %r4, 12;
	and.b32  	%r17, %r151, 1;
	shr.u32 	%r152, %r4, 13;
	and.b32  	%r18, %r152, 1;
	{ .reg .b32 tmp; mov.b64 {tmp, %r153}, %rd105; }
	and.b32  	%r19, %r153, 1;
	shr.u64 	%rd17, %rd105, 33;
	cvt.u32.u64 	%r154, %rd17;
	and.b32  	%r20, %r154, 1;
	shr.u64 	%rd18, %rd105, 34;
	cvt.u32.u64 	%r155, %rd18;
	and.b32  	%r21, %r155, 1;
	shr.u64 	%rd19, %rd105, 35;
	cvt.u32.u64 	%r156, %rd19;
	and.b32  	%r22, %r156, 1;
	shr.u64 	%rd20, %rd105, 36;
	cvt.u32.u64 	%r157, %rd20;
	and.b32  	%r23, %r157, 1;
	setp.eq.s32 	%p1, %r5, 0;
	@%p1 bra 	$L__BB0_3;
	ld.global.u8 	%rs19, [%rd4];
	and.b16  	%rs20, %rs19, 31;
	cvt.u32.u16 	%r158, %rs20;
	shl.b32 	%r159, %r5, %r158;
	shr.u16 	%rs21, %rs19, 5;
	cvt.u32.u16 	%r160, %rs21;
	mul.wide.u32 	%rd21, %r160, 4;
	add.s64 	%rd22, %rd1, %rd21;
	ld.local.u32 	%r161, [%rd22];
	or.b32  	%r162, %r159, %r161;
	st.local.u32 	[%rd22], %r162;
$L__BB0_3:
	setp.eq.s32 	%p2, %r6, 0;
	@%p2 bra 	$L__BB0_5;
	ld.global.u8 	%rs22, [%rd4+1];
	and.b16  	%rs23, %rs22, 31;
	cvt.u32.u16 	%r163, %rs23;
	shl.b32 	%r164, %r6, %r163;
	shr.u16 	%rs24, %rs22, 5;
	cvt.u32.u16 	%r165, %rs24;
	mul.wide.u32 	%rd23, %r165, 4;
	add.s64 	%rd24, %rd1, %rd23;
	ld.local.u32 	%r166, [%rd24];
	or.b32  	%r167, %r164, %r166;
	st.local.u32 	[%rd24], %r167;
$L__BB0_5:
	setp.eq.s32 	%p3, %r7, 0;
	@%p3 bra 	$L__BB0_7;
	ld.global.u8 	%rs25, [%rd4+2];
	and.b16  	%rs26, %rs25, 31;
	cvt.u32.u16 	%r168, %rs26;
	shl.b32 	%r169, %r7, %r168;
	shr.u16 	%rs27, %rs25, 5;
	cvt.u32.u16 	%r170, %rs27;
	mul.wide.u32 	%rd25, %r170, 4;
	add.s64 	%rd26, %rd1, %rd25;
	ld.local.u32 	%r171, [%rd26];
	or.b32  	%r172, %r169, %r171;
	st.local.u32 	[%rd26], %r172;
$L__BB0_7:
	setp.eq.s32 	%p4, %r8, 0;
	@%p4 bra 	$L__BB0_9;
	ld.global.u8 	%rs28, [%rd4+3];
	and.b16  	%rs29, %rs28, 31;
	cvt.u32.u16 	%r173, %rs29;
	shl.b32 	%r174, %r8, %r173;
	shr.u16 	%rs30, %rs28, 5;
	cvt.u32.u16 	%r175, %rs30;
	mul.wide.u32 	%rd27, %r175, 4;
	add.s64 	%rd28, %rd1, %rd27;
	ld.local.u32 	%r176, [%rd28];
	or.b32  	%r177, %r174, %r176;
	st.local.u32 	[%rd28], %r177;
$L__BB0_9:
	setp.eq.s32 	%p5, %r9, 0;
	@%p5 bra 	$L__BB0_11;
	ld.global.u8 	%rs31, [%rd4+4];
	and.b16  	%rs32, %rs31, 31;
	cvt.u32.u16 	%r178, %rs32;
	shl.b32 	%r179, %r9, %r178;
	shr.u16 	%rs33, %rs31, 5;
	cvt.u32.u16 	%r180, %rs33;
	mul.wide.u32 	%rd29, %r180, 4;
	add.s64 	%rd30, %rd1, %rd29;
	ld.local.u32 	%r181, [%rd30];
	or.b32  	%r182, %r179, %r181;
	st.local.u32 	[%rd30], %r182;
$L__BB0_11:
	setp.eq.s32 	%p6, %r10, 0;
	@%p6 bra 	$L__BB0_13;
	ld.global.u8 	%rs34, [%rd4+5];
	and.b16  	%rs35, %rs34, 31;
	cvt.u32.u16 	%r183, %rs35;
	shl.b32 	%r184, %r10, %r183;
	shr.u16 	%rs36, %rs34, 5;
	cvt.u32.u16 	%r185, %rs36;
	mul.wide.u32 	%rd31, %r185, 4;
	add.s64 	%rd32, %rd1, %rd31;
	ld.local.u32 	%r186, [%rd32];
	or.b32  	%r187, %r184, %r186;
	st.local.u32 	[%rd32], %r187;
$L__BB0_13:
	setp.eq.s32 	%p7, %r11, 0;
	@%p7 bra 	$L__BB0_15;
	ld.global.u8 	%rs37, [%rd4+6];
	and.b16  	%rs38, %rs37, 31;
	cvt.u32.u16 	%r188, %rs38;
	shl.b32 	%r189, %r11, %r188;
	shr.u16 	%rs39, %rs37, 5;
	cvt.u32.u16 	%r190, %rs39;
	mul.wide.u32 	%rd33, %r190, 4;
	add.s64 	%rd34, %rd1, %rd33;
	ld.local.u32 	%r191, [%rd34];
	or.b32  	%r192, %r189, %r191;
	st.local.u32 	[%rd34], %r192;
$L__BB0_15:
	setp.eq.s32 	%p8, %r12, 0;
	@%p8 bra 	$L__BB0_17;
	ld.global.u8 	%rs40, [%rd4+7];
	and.b16  	%rs41, %rs40, 31;
	cvt.u32.u16 	%r193, %rs41;
	shl.b32 	%r194, %r12, %r193;
	shr.u16 	%rs42, %rs40, 5;
	cvt.u32.u16 	%r195, %rs42;
	mul.wide.u32 	%rd35, %r195, 4;
	add.s64 	%rd36, %rd1, %rd35;
	ld.local.u32 	%r196, [%rd36];
	or.b32  	%r197, %r194, %r196;
	st.local.u32 	[%rd36], %r197;
$L__BB0_17:
	setp.eq.s32 	%p9, %r13, 0;
	@%p9 bra 	$L__BB0_19;
	ld.global.u8 	%rs43, [%rd4+8];
	and.b16  	%rs44, %rs43, 31;
	cvt.u32.u16 	%r198, %rs44;
	shl.b32 	%r199, %r13, %r198;
	shr.u16 	%rs45, %rs43, 5;
	cvt.u32.u16 	%r200, %rs45;
	mul.wide.u32 	%rd37, %r200, 4;
	add.s64 	%rd38, %rd1, %rd37;
	ld.local.u32 	%r201, [%rd38];
	or.b32  	%r202, %r199, %r201;
	st.local.u32 	[%rd38], %r202;
$L__BB0_19:
	setp.eq.s32 	%p10, %r14, 0;
	@%p10 bra 	$L__BB0_21;
	ld.global.u8 	%rs46, [%rd4+9];
	and.b16  	%rs47, %rs46, 31;
	cvt.u32.u16 	%r203, %rs47;
	shl.b32 	%r204, %r14, %r203;
	shr.u16 	%rs48, %rs46, 5;
	cvt.u32.u16 	%r205, %rs48;
	mul.wide.u32 	%rd39, %r205, 4;
	add.s64 	%rd40, %rd1, %rd39;
	ld.local.u32 	%r206, [%rd40];
	or.b32  	%r207, %r204, %r206;
	st.local.u32 	[%rd40], %r207;
$L__BB0_21:
	setp.eq.s32 	%p11, %r15, 0;
	@%p11 bra 	$L__BB0_23;
	ld.global.u8 	%rs49, [%rd4+10];
	and.b16  	%rs50, %rs49, 31;
	cvt.u32.u16 	%r208, %rs50;
	shl.b32 	%r209, %r15, %r208;
	shr.u16 	%rs51, %rs49, 5;
	cvt.u32.u16 	%r210, %rs51;
	mul.wide.u32 	%rd41, %r210, 4;
	add.s64 	%rd42, %rd1, %rd41;
	ld.local.u32 	%r211, [%rd42];
	or.b32  	%r212, %r209, %r211;
	st.local.u32 	[%rd42], %r212;
$L__BB0_23:
	setp.eq.s32 	%p12, %r16, 0;
	@%p12 bra 	$L__BB0_25;
	ld.global.u8 	%rs52, [%rd4+11];
	and.b16  	%rs53, %rs52, 31;
	cvt.u32.u16 	%r213, %rs53;
	shl.b32 	%r214, %r16, %r213;
	shr.u16 	%rs54, %rs52, 5;
	cvt.u32.u16 	%r215, %rs54;
	mul.wide.u32 	%rd43, %r215, 4;
	add.s64 	%rd44, %rd1, %rd43;
	ld.local.u32 	%r216, [%rd44];
	or.b32  	%r217, %r214, %r216;
	st.local.u32 	[%rd44], %r217;
$L__BB0_25:
	setp.eq.s32 	%p13, %r17, 0;
	@%p13 bra 	$L__BB0_27;
	ld.global.u8 	%rs55, [%rd4+12];
	and.b16  	%rs56, %rs55, 31;
	cvt.u32.u16 	%r218, %rs56;
	shl.b32 	%r219, %r17, %r218;
	shr.u16 	%rs57, %rs55, 5;
	cvt.u32.u16 	%r220, %rs57;
	mul.wide.u32 	%rd45, %r220, 4;
	add.s64 	%rd46, %rd1, %rd45;
	ld.local.u32 	%r221, [%rd46];
	or.b32  	%r222, %r219, %r221;
	st.local.u32 	[%rd46], %r222;
$L__BB0_27:
	setp.eq.s32 	%p14, %r18, 0;
	@%p14 bra 	$L__BB0_29;
	ld.global.u8 	%rs58, [%rd4+13];
	and.b16  	%rs59, %rs58, 31;
	cvt.u32.u16 	%r223, %rs59;
	shl.b32 	%r224, %r18, %r223;
	shr.u16 	%rs60, %rs58, 5;
	cvt.u32.u16 	%r225, %rs60;
	mul.wide.u32 	%rd47, %r225, 4;
	add.s64 	%rd48, %rd1, %rd47;
	ld.local.u32 	%r226, [%rd48];
	or.b32  	%r227, %r224, %r226;
	st.local.u32 	[%rd48], %r227;
$L__BB0_29:
	shr.u32 	%r228, %r4, 14;
	and.b32  	%r25, %r228, 1;
	setp.eq.s32 	%p15, %r25, 0;
	@%p15 bra 	$L__BB0_31;
	ld.global.u8 	%rs61, [%rd4+14];
	and.b16  	%rs62, %rs61, 31;
	cvt.u32.u16 	%r229, %rs62;
	shl.b32 	%r230, %r25, %r229;
	shr.u16 	%rs63, %rs61, 5;
	cvt.u32.u16 	%r231, %rs63;
	mul.wide.u32 	%rd49, %r231, 4;
	add.s64 	%rd50, %rd1, %rd49;
	ld.local.u32 	%r232, [%rd50];
	or.b32  	%r233, %r230, %r232;
	st.local.u32 	[%rd50], %r233;
$L__BB0_31:
	shr.u32 	%r234, %r4, 15;
	and.b32  	%r235, %r234, 1;
	setp.eq.b32 	%p16, %r235, 1;
	not.pred 	%p17, %p16;
	@%p17 bra 	$L__BB0_33;
	ld.global.u8 	%rs64, [%rd4+15];
	and.b16  	%rs65, %rs64, 31;
	cvt.u32.u16 	%r236, %rs65;
	shl.b32 	%r239, %r235, %r236;
	shr.u16 	%rs66, %rs64, 5;
	cvt.u32.u16 	%r240, %rs66;
	mul.wide.u32 	%rd51, %r240, 4;
	add.s64 	%rd52, %rd1, %rd51;
	ld.local.u32 	%r241, [%rd52];
	or.b32  	%r242, %r239, %r241;
	st.local.u32 	[%rd52], %r242;
$L__BB0_33:
	shr.u32 	%r243, %r4, 16;
	and.b32  	%r244, %r243, 1;
	setp.eq.b32 	%p18, %r244, 1;
	not.pred 	%p19, %p18;
	@%p19 bra 	$L__BB0_35;
	ld.global.u8 	%rs67, [%rd4+16];
	and.b16  	%rs68, %rs67, 31;
	cvt.u32.u16 	%r245, %rs68;
	shl.b32 	%r248, %r244, %r245;
	shr.u16 	%rs69, %rs67, 5;
	cvt.u32.u16 	%r249, %rs69;
	mul.wide.u32 	%rd53, %r249, 4;
	add.s64 	%rd54, %rd1, %rd53;
	ld.local.u32 	%r250, [%rd54];
	or.b32  	%r251, %r248, %r250;
	st.local.u32 	[%rd54], %r251;
$L__BB0_35:
	shr.u32 	%r252, %r4, 17;
	and.b32  	%r26, %r252, 1;
	setp.eq.s32 	%p20, %r26, 0;
	@%p20 bra 	$L__BB0_37;
	ld.global.u8 	%rs70, [%rd4+17];
	and.b16  	%rs71, %rs70, 31;
	cvt.u32.u16 	%r253, %rs71;
	shl.b32 	%r254, %r26, %r253;
	shr.u16 	%rs72, %rs70, 5;
	cvt.u32.u16 	%r255, %rs72;
	mul.wide.u32 	%rd55, %r255, 4;
	add.s64 	%rd56, %rd1, %rd55;
	ld.local.u32 	%r256, [%rd56];
	or.b32  	%r257, %r254, %r256;
	st.local.u32 	[%rd56], %r257;
$L__BB0_37:
	shr.u32 	%r258, %r4, 18;
	and.b32  	%r27, %r258, 1;
	setp.eq.s32 	%p21, %r27, 0;
	@%p21 bra 	$L__BB0_39;
	ld.global.u8 	%rs73, [%rd4+18];
	and.b16  	%rs74, %rs73, 31;
	cvt.u32.u16 	%r259, %rs74;
	shl.b32 	%r260, %r27, %r259;
	shr.u16 	%rs75, %rs73, 5;
	cvt.u32.u16 	%r261, %rs75;
	mul.wide.u32 	%rd57, %r261, 4;
	add.s64 	%rd58, %rd1, %rd57;
	ld.local.u32 	%r262, [%rd58];
	or.b32  	%r263, %r260, %r262;
	st.local.u32 	[%rd58], %r263;
$L__BB0_39:
	shr.u32 	%r264, %r4, 19;
	and.b32  	%r28, %r264, 1;
	setp.eq.s32 	%p22, %r28, 0;
	@%p22 bra 	$L__BB0_41;
	ld.global.u8 	%rs76, [%rd4+19];
	and.b16  	%rs77, %rs76, 31;
	cvt.u32.u16 	%r265, %rs77;
	shl.b32 	%r266, %r28, %r265;
	shr.u16 	%rs78, %rs76, 5;
	cvt.u32.u16 	%r267, %rs78;
	mul.wide.u32 	%rd59, %r267, 4;
	add.s64 	%rd60, %rd1, %rd59;
	ld.local.u32 	%r268, [%rd60];
	or.b32  	%r269, %r266, %r268;
	st.local.u32 	[%rd60], %r269;
$L__BB0_41:
	shr.u32 	%r270, %r4, 20;
	and.b32  	%r29, %r270, 1;
	setp.eq.s32 	%p23, %r29, 0;
	@%p23 bra 	$L__BB0_43;
	ld.global.u8 	%rs79, [%rd4+20];
	and.b16  	%rs80, %rs79, 31;
	cvt.u32.u16 	%r271, %rs80;
	shl.b32 	%r272, %r29, %r271;
	shr.u16 	%rs81, %rs79, 5;
	cvt.u32.u16 	%r273, %rs81;
	mul.wide.u32 	%rd61, %r273, 4;
	add.s64 	%rd62, %rd1, %rd61;
	ld.local.u32 	%r274, [%rd62];
	or.b32  	%r275, %r272, %r274;
	st.local.u32 	[%rd62], %r275;
$L__BB0_43:
	shr.u32 	%r276, %r4, 21;
	and.b32  	%r30, %r276, 1;
	setp.eq.s32 	%p24, %r30, 0;
	@%p24 bra 	$L__BB0_45;
	ld.global.u8 	%rs82, [%rd4+21];
	and.b16  	%rs83, %rs82, 31;
	cvt.u32.u16 	%r277, %rs83;
	shl.b32 	%r278, %r30, %r277;
	shr.u16 	%rs84, %rs82, 5;
	cvt.u32.u16 	%r279, %rs84;
	mul.wide.u32 	%rd63, %r279, 4;
	add.s64 	%rd64, %rd1, %rd63;
	ld.local.u32 	%r280, [%rd64];
	or.b32  	%r281, %r278, %r280;
	st.local.u32 	[%rd64], %r281;
$L__BB0_45:
	shr.u32 	%r282, %r4, 22;
	and.b32  	%r31, %r282, 1;
	setp.eq.s32 	%p25, %r31, 0;
	@%p25 bra 	$L__BB0_47;
	ld.global.u8 	%rs85, [%rd4+22];
	and.b16  	%rs86, %rs85, 31;
	cvt.u32.u16 	%r283, %rs86;
	shl.b32 	%r284, %r31, %r283;
	shr.u16 	%rs87, %rs85, 5;
	cvt.u32.u16 	%r285, %rs87;
	mul.wide.u32 	%rd65, %r285, 4;
	add.s64 	%rd66, %rd1, %rd65;
	ld.local.u32 	%r286, [%rd66];
	or.b32  	%r287, %r284, %r286;
	st.local.u32 	[%rd66], %r287;
$L__BB0_47:
	shr.u32 	%r288, %r4, 23;
	and.b32  	%r32, %r288, 1;
	setp.eq.s32 	%p26, %r32, 0;
	@%p26 bra 	$L__BB0_49;
	ld.global.u8 	%rs88, [%rd4+23];
	and.b16  	%rs89, %rs88, 31;
	cvt.u32.u16 	%r289, %rs89;
	shl.b32 	%r290, %r32, %r289;
	shr.u16 	%rs90, %rs88, 5;
	cvt.u32.u16 	%r291, %rs90;
	mul.wide.u32 	%rd67, %r291, 4;
	add.s64 	%rd68, %rd1, %rd67;
	ld.local.u32 	%r292, [%rd68];
	or.b32  	%r293, %r290, %r292;
	st.local.u32 	[%rd68], %r293;
$L__BB0_49:
	shr.u32 	%r294, %r4, 24;
	and.b32  	%r33, %r294, 1;
	setp.eq.s32 	%p27, %r33, 0;
	@%p27 bra 	$L__BB0_51;
	ld.global.u8 	%rs91, [%rd4+24];
	and.b16  	%rs92, %rs91, 31;
	cvt.u32.u16 	%r295, %rs92;
	shl.b32 	%r296, %r33, %r295;
	shr.u16 	%rs93, %rs91, 5;
	cvt.u32.u16 	%r297, %rs93;
	mul.wide.u32 	%rd69, %r297, 4;
	add.s64 	%rd70, %rd1, %rd69;
	ld.local.u32 	%r298, [%rd70];
	or.b32  	%r299, %r296, %r298;
	st.local.u32 	[%rd70], %r299;
$L__BB0_51:
	shr.u32 	%r300, %r4, 25;
	and.b32  	%r34, %r300, 1;
	setp.eq.s32 	%p28, %r34, 0;
	@%p28 bra 	$L__BB0_53;
	ld.global.u8 	%rs94, [%rd4+25];
	and.b16  	%rs95, %rs94, 31;
	cvt.u32.u16 	%r301, %rs95;
	shl.b32 	%r302, %r34, %r301;
	shr.u16 	%rs96, %rs94, 5;
	cvt.u32.u16 	%r303, %rs96;
	mul.wide.u32 	%rd71, %r303, 4;
	add.s64 	%rd72, %rd1, %rd71;
	ld.local.u32 	%r304, [%rd72];
	or.b32  	%r305, %r302, %r304;
	st.local.u32 	[%rd72], %r305;
$L__BB0_53:
	shr.u32 	%r306, %r4, 26;
	and.b32  	%r35, %r306, 1;
	setp.eq.s32 	%p29, %r35, 0;
	@%p29 bra 	$L__BB0_55;
	ld.global.u8 	%rs97, [%rd4+26];
	and.b16  	%rs98, %rs97, 31;
	cvt.u32.u16 	%r307, %rs98;
	shl.b32 	%r308, %r35, %r307;
	shr.u16 	%rs99, %rs97, 5;
	cvt.u32.u16 	%r309, %rs99;
	mul.wide.u32 	%rd73, %r309, 4;
	add.s64 	%rd74, %rd1, %rd73;
	ld.local.u32 	%r310, [%rd74];
	or.b32  	%r311, %r308, %r310;
	st.local.u32 	[%rd74], %r311;
$L__BB0_55:
	shr.u32 	%r312, %r4, 27;
	and.b32  	%r36, %r312, 1;
	setp.eq.s32 	%p30, %r36, 0;
	@%p30 bra 	$L__BB0_57;
	ld.global.u8 	%rs100, [%rd4+27];
	and.b16  	%rs101, %rs100, 31;
	cvt.u32.u16 	%r313, %rs101;
	shl.b32 	%r314, %r36, %r313;
	shr.u16 	%rs102, %rs100, 5;
	cvt.u32.u16 	%r315, %rs102;
	mul.wide.u32 	%rd75, %r315, 4;
	add.s64 	%rd76, %rd1, %rd75;
	ld.local.u32 	%r316, [%rd76];
	or.b32  	%r317, %r314, %r316;
	st.local.u32 	[%rd76], %r317;
$L__BB0_57:
	shr.u32 	%r318, %r4, 28;
	and.b32  	%r37, %r318, 1;
	setp.eq.s32 	%p31, %r37, 0;
	@%p31 bra 	$L__BB0_59;
	ld.global.u8 	%rs103, [%rd4+28];
	and.b16  	%rs104, %rs103, 31;
	cvt.u32.u16 	%r319, %rs104;
	shl.b32 	%r320, %r37, %r319;
	shr.u16 	%rs105, %rs103, 5;
	cvt.u32.u16 	%r321, %rs105;
	mul.wide.u32 	%rd77, %r321, 4;
	add.s64 	%rd78, %rd1, %rd77;
	ld.local.u32 	%r322, [%rd78];
	or.b32  	%r323, %r320, %r322;
	st.local.u32 	[%rd78], %r323;
$L__BB0_59:
	shr.u32 	%r324, %r4, 29;
	and.b32  	%r38, %r324, 1;
	setp.eq.s32 	%p32, %r38, 0;
	@%p32 bra 	$L__BB0_61;
	ld.global.u8 	%rs106, [%rd4+29];
	and.b16  	%rs107, %rs106, 31;
	cvt.u32.u16 	%r325, %rs107;
	shl.b32 	%r326, %r38, %r325;
	shr.u16 	%rs108, %rs106, 5;
	cvt.u32.u16 	%r327, %rs108;
	mul.wide.u32 	%rd79, %r327, 4;
	add.s64 	%rd80, %rd1, %rd79;
	ld.local.u32 	%r328, [%rd80];
	or.b32  	%r329, %r326, %r328;
	st.local.u32 	[%rd80], %r329;
$L__BB0_61:
	shr.u32 	%r330, %r4, 30;
	and.b32  	%r39, %r330, 1;
	setp.eq.s32 	%p33, %r39, 0;
	@%p33 bra 	$L__BB0_63;
	ld.global.u8 	%rs109, [%rd4+30];
	and.b16  	%rs110, %rs109, 31;
	cvt.u32.u16 	%r331, %rs110;
	shl.b32 	%r332, %r39, %r331;
	shr.u16 	%rs111, %rs109, 5;
	cvt.u32.u16 	%r333, %rs111;
	mul.wide.u32 	%rd81, %r333, 4;
	add.s64 	%rd82, %rd1, %rd81;
	ld.local.u32 	%r334, [%rd82];
	or.b32  	%r335, %r332, %r334;
	st.local.u32 	[%rd82], %r335;
$L__BB0_63:
	setp.gt.s32 	%p34, %r4, -1;
	@%p34 bra 	$L__BB0_65;
	ld.global.u8 	%rs112, [%rd4+31];
	and.b16  	%rs113, %rs112, 31;
	cvt.u32.u16 	%r336, %rs113;
	shr.u32 	%r337, %r4, 31;
	shl.b32 	%r338, %r337, %r336;
	shr.u16 	%rs114, %rs112, 5;
	cvt.u32.u16 	%r339, %rs114;
	mul.wide.u32 	%rd83, %r339, 4;
	add.s64 	%rd84, %rd1, %rd83;
	ld.local.u32 	%r340, [%rd84];
	or.b32  	%r341, %r338, %r340;
	st.local.u32 	[%rd84], %r341;
$L__BB0_65:
	setp.eq.s32 	%p35, %r19, 0;
	@%p35 bra 	$L__BB0_67;
	ld.global.u8 	%rs115, [%rd4+32];
	and.b16  	%rs116, %rs115, 31;
	cvt.u32.u16 	%r342, %rs116;
	shl.b32 	%r343, %r19, %r342;
	shr.u16 	%rs117, %rs115, 5;
	cvt.u32.u16 	%r344, %rs117;
	mul.wide.u32 	%rd85, %r344, 4;
	add.s64 	%rd86, %rd1, %rd85;
	ld.local.u32 	%r345, [%rd86];
	or.b32  	%r346, %r343, %r345;
	st.local.u32 	[%rd86], %r346;
$L__BB0_67:
	setp.eq.s32 	%p36, %r20, 0;
	@%p36 bra 	$L__BB0_69;
	ld.global.u8 	%rs118, [%rd4+33];
	and.b16  	%rs119, %rs118, 31;
	cvt.u32.u16 	%r347, %rs119;
	shl.b32 	%r348, %r20, %r347;
	shr.u16 	%rs120, %rs118, 5;
	cvt.u32.u16 	%r349, %rs120;
	mul.wide.u32 	%rd87, %r349, 4;
	add.s64 	%rd88, %rd1, %rd87;
	ld.local.u32 	%r350, [%rd88];
	or.b32  	%r351, %r348, %r350;
	st.local.u32 	[%rd88], %r351;
$L__BB0_69:
	setp.eq.s32 	%p37, %r21, 0;
	@%p37 bra 	$L__BB0_71;
	ld.global.u8 	%rs121, [%rd4+34];
	and.b16  	%rs122, %rs121, 31;
	cvt.u32.u16 	%r352, %rs122;
	shl.b32 	%r353, %r21, %r352;
	shr.u16 	%rs123, %rs121, 5;
	cvt.u32.u16 	%r354, %rs123;
	mul.wide.u32 	%rd89, %r354, 4;
	add.s64 	%rd90, %rd1, %rd89;
	ld.local.u32 	%r355, [%rd90];
	or.b32  	%r356, %r353, %r355;
	st.local.u32 	[%rd90], %r356;
$L__BB0_71:
	setp.eq.s32 	%p38, %r22, 0;
	@%p38 bra 	$L__BB0_73;
	ld.global.u8 	%rs124, [%rd4+35];
	and.b16  	%rs125, %rs124, 31;
	cvt.u32.u16 	%r357, %rs125;
	shl.b32 	%r358, %r22, %r357;
	shr.u16 	%rs126, %rs124, 5;
	cvt.u32.u16 	%r359, %rs126;
	mul.wide.u32 	%rd91, %r359, 4;
	add.s64 	%rd92, %rd1, %rd91;
	ld.local.u32 	%r360, [%rd92];
	or.b32  	%r361, %r358, %r360;
	st.local.u32 	[%rd92], %r361;
$L__BB0_73:
	setp.eq.s32 	%p39, %r23, 0;
	@%p39 bra 	$L__BB0_75;
	ld.global.u8 	%rs127, [%rd4+36];
	and.b16  	%rs128, %rs127, 31;
	cvt.u32.u16 	%r362, %rs128;
	shl.b32 	%r363, %r23, %r362;
	shr.u16 	%rs129, %rs127, 5;
	cvt.u32.u16 	%r364, %rs129;
	mul.wide.u32 	%rd93, %r364, 4;
	add.s64 	%rd94, %rd1, %rd93;
	ld.local.u32 	%r365, [%rd94];
	or.b32  	%r366, %r363, %r365;
	st.local.u32 	[%rd94], %r366;
$L__BB0_75:
	setp.lt.u64 	%p40, %rd105, 137438953472;
	@%p40 bra 	$L__BB0_77;
	ld.global.u8 	%rs130, [%rd4+37];
	and.b16  	%rs131, %rs130, 31;
	cvt.u32.u16 	%r367, %rs131;
	shr.u64 	%rd95, %rd105, 37;
	cvt.u32.u64 	%r368, %rd95;
	shl.b32 	%r369, %r368, %r367;
	shr.u16 	%rs132, %rs130, 5;
	cvt.u32.u16 	%r370, %rs132;
	mul.wide.u32 	%rd96, %r370, 4;
	add.s64 	%rd97, %rd1, %rd96;
	ld.local.u32 	%r371, [%rd97];
	or.b32  	%r372, %r369, %r371;
	st.local.u32 	[%rd97], %r372;
$L__BB0_77:
	ld.param.u8 	%rs145, [_Z6kernelPhS_S_S_hh_param_5];
	setp.eq.s16 	%p41, %rs145, 0;
	ld.local.u32 	%r529, [%rd1];
	ld.local.u32 	%r503, [%rd1+4];
	ld.local.u32 	%r527, [%rd1+8];
	@%p41 bra 	$L__BB0_132;
	ld.param.u8 	%rs146, [_Z6kernelPhS_S_S_hh_param_5];
	ld.param.u8 	%rs152, [_Z6kernelPhS_S_S_hh_param_4];
	ld.param.u64 	%rd104, [_Z6kernelPhS_S_S_hh_param_3];
	cvta.to.global.u64 	%rd5, %rd104;
	setp.lt.u16 	%p42, %rs146, 4;
	mov.b32 	%r520, 0;
	@%p42 bra 	$L__BB0_109;
	ld.param.u8 	%rs147, [_Z6kernelPhS_S_S_hh_param_5];
	ld.param.u8 	%rs152, [_Z6kernelPhS_S_S_hh_param_4];
	cvt.u32.u16 	%r375, %rs147;
	and.b32  	%r376, %r375, 252;
	neg.s32 	%r498, %r376;
	add.s64 	%rd106, %rd5, 1;
$L__BB0_80:
	mov.u16 	%rs2, %rs152;
	and.b16  	%rs133, %rs2, 1;
	setp.eq.b16 	%p43, %rs133, 1;
	not.pred 	%p44, %p43;
	@%p44 bra 	$L__BB0_87;
	ld.global.u8 	%rs3, [%rd106+-1];
	setp.gt.u16 	%p45, %rs3, 31;
	@%p45 bra 	$L__BB0_83;
	cvt.u32.u16 	%r385, %rs3;
	mov.b32 	%r386, 1;
	shl.b32 	%r387, %r386, %r385;
	xor.b32  	%r529, %r387, %r529;
	bra.uni 	$L__BB0_87;
$L__BB0_83:
	setp.gt.u16 	%p46, %rs3, 63;
	@%p46 bra 	$L__BB0_85;
	cvt.u32.u16 	%r381, %rs3;
	add.s32 	%r382, %r381, -32;
	mov.b32 	%r383, 1;
	shl.b32 	%r384, %r383, %r382;
	xor.b32  	%r503, %r384, %r503;
	bra.uni 	$L__BB0_87;
$L__BB0_85:
	setp.gt.u16 	%p47, %rs3, 79;
	@%p47 bra 	$L__BB0_87;
	cvt.u32.u16 	%r377, %rs3;
	add.s32 	%r378, %r377, -64;
	mov.b32 	%r379, 1;
	shl.b32 	%r380, %r379, %r378;
	xor.b32  	%r527, %r380, %r527;
$L__BB0_87:
	and.b16  	%rs134, %rs2, 240;
	shr.u16 	%rs152, %rs134, 4;
	and.b16  	%rs135, %rs2, 2;
	setp.eq.s16 	%p48, %rs135, 0;
	@%p48 bra 	$L__BB0_94;
	ld.global.u8 	%rs5, [%rd106];
	setp.lt.u16 	%p49, %rs5, 32;
	@%p49 bra 	$L__BB0_93;
	setp.lt.u16 	%p50, %rs5, 64;
	@%p50 bra 	$L__BB0_92;
	setp.gt.u16 	%p51, %rs5, 79;
	@%p51 bra 	$L__BB0_94;
	cvt.u32.u16 	%r388, %rs5;
	add.s32 	%r389, %r388, -64;
	mov.b32 	%r390, 1;
	shl.b32 	%r391, %r390, %r389;
	xor.b32  	%r527, %r391, %r527;
	bra.uni 	$L__BB0_94;
$L__BB0_92:
	cvt.u32.u16 	%r392, %rs5;
	add.s32 	%r393, %r392, -32;
	mov.b32 	%r394, 1;
	shl.b32 	%r395, %r394, %r393;
	xor.b32  	%r503, %r395, %r503;
	bra.uni 	$L__BB0_94;
$L__BB0_93:
	cvt.u32.u16 	%r396, %rs5;
	mov.b32 	%r397, 1;
	shl.b32 	%r398, %r397, %r396;
	xor.b32  	%r529, %r398, %r529;
$L__BB0_94:
	and.b16  	%rs136, %rs2, 4;
	setp.eq.s16 	%p52, %rs136, 0;
	@%p52 bra 	$L__BB0_101;
	ld.global.u8 	%rs6, [%rd106+1];
	setp.lt.u16 	%p53, %rs6, 32;
	@%p53 bra 	$L__BB0_100;
	setp.lt.u16 	%p54, %rs6, 64;
	@%p54 bra 	$L__BB0_99;
	setp.gt.u16 	%p55, %rs6, 79;
	@%p55 bra 	$L__BB0_101;
	cvt.u32.u16 	%r399, %rs6;
	add.s32 	%r400, %r399, -64;
	mov.b32 	%r401, 1;
	shl.b32 	%r402, %r401, %r400;
	xor.b32  	%r527, %r402, %r527;
	bra.uni 	$L__BB0_101;
$L__BB0_99:
	cvt.u32.u16 	%r403, %rs6;
	add.s32 	%r404, %r403, -32;
	mov.b32 	%r405, 1;
	shl.b32 	%r406, %r405, %r404;
	xor.b32  	%r503, %r406, %r503;
	bra.uni 	$L__BB0_101;
$L__BB0_100:
	cvt.u32.u16 	%r407, %rs6;
	mov.b32 	%r408, 1;
	shl.b32 	%r409, %r408, %r407;
	xor.b32  	%r529, %r409, %r529;
$L__BB0_101:
	and.b16  	%rs137, %rs2, 8;
	setp.eq.s16 	%p56, %rs137, 0;
	@%p56 bra 	$L__BB0_108;
	ld.global.u8 	%rs7, [%rd106+2];
	setp.lt.u16 	%p57, %rs7, 32;
	@%p57 bra 	$L__BB0_107;
	setp.lt.u16 	%p58, %rs7, 64;
	@%p58 bra 	$L__BB0_106;
	setp.gt.u16 	%p59, %rs7, 79;
	@%p59 bra 	$L__BB0_108;
	cvt.u32.u16 	%r410, %rs7;
	add.s32 	%r411, %r410, -64;
	mov.b32 	%r412, 1;
	shl.b32 	%r413, %r412, %r411;
	xor.b32  	%r527, %r413, %r527;
	bra.uni 	$L__BB0_108;
$L__BB0_106:
	cvt.u32.u16 	%r414, %rs7;
	add.s32 	%r415, %r414, -32;
	mov.b32 	%r416, 1;
	shl.b32 	%r417, %r416, %r415;
	xor.b32  	%r503, %r417, %r503;
	bra.uni 	$L__BB0_108;
$L__BB0_107:
	cvt.u32.u16 	%r418, %rs7;
	mov.b32 	%r419, 1;
	shl.b32 	%r420, %r419, %r418;
	xor.b32  	%r529, %r420, %r529;
$L__BB0_108:
	ld.param.u8 	%rs148, [_Z6kernelPhS_S_S_hh_param_5];
	cvt.u32.u16 	%r421, %rs148;
	and.b32  	%r520, %r421, 252;
	add.s32 	%r498, %r498, 4;
	add.s64 	%rd106, %rd106, 4;
	setp.ne.s32 	%p60, %r498, 0;
	@%p60 bra 	$L__BB0_80;
$L__BB0_109:
	ld.param.u8 	%rs149, [_Z6kernelPhS_S_S_hh_param_5];
	cvt.u32.u16 	%r422, %rs149;
	and.b32  	%r80, %r422, 3;
	setp.eq.s32 	%p61, %r80, 0;
	@%p61 bra 	$L__BB0_132;
	and.b16  	%rs138, %rs152, 1;
	setp.eq.b16 	%p62, %rs138, 1;
	not.pred 	%p63, %p62;
	cvt.u64.u32 	%rd98, %r520;
	add.s64 	%rd9, %rd5, %rd98;
	@%p63 bra 	$L__BB0_117;
	ld.global.u8 	%rs9, [%rd9];
	setp.lt.u16 	%p64, %rs9, 32;
	@%p64 bra 	$L__BB0_116;
	setp.lt.u16 	%p65, %rs9, 64;
	@%p65 bra 	$L__BB0_115;
	setp.gt.u16 	%p66, %rs9, 79;
	@%p66 bra 	$L__BB0_117;
	cvt.u32.u16 	%r423, %rs9;
	add.s32 	%r424, %r423, -64;
	mov.b32 	%r425, 1;
	shl.b32 	%r426, %r425, %r424;
	xor.b32  	%r527, %r426, %r527;
	bra.uni 	$L__BB0_117;
$L__BB0_115:
	cvt.u32.u16 	%r427, %rs9;
	add.s32 	%r428, %r427, -32;
	mov.b32 	%r429, 1;
	shl.b32 	%r430, %r429, %r428;
	xor.b32  	%r503, %r430, %r503;
	bra.uni 	$L__BB0_117;
$L__BB0_116:
	cvt.u32.u16 	%r431, %rs9;
	mov.b32 	%r432, 1;
	shl.b32 	%r433, %r432, %r431;
	xor.b32  	%r529, %r433, %r529;
$L__BB0_117:
	setp.eq.s32 	%p67, %r80, 1;
	@%p67 bra 	$L__BB0_132;
	and.b16  	%rs139, %rs152, 2;
	setp.eq.s16 	%p68, %rs139, 0;
	@%p68 bra 	$L__BB0_125;
	ld.global.u8 	%rs10, [%rd9+1];
	setp.lt.u16 	%p69, %rs10, 32;
	@%p69 bra 	$L__BB0_124;
	setp.lt.u16 	%p70, %rs10, 64;
	@%p70 bra 	$L__BB0_123;
	setp.gt.u16 	%p71, %rs10, 79;
	@%p71 bra 	$L__BB0_125;
	cvt.u32.u16 	%r434, %rs10;
	add.s32 	%r435, %r434, -64;
	mov.b32 	%r436, 1;
	shl.b32 	%r437, %r436, %r435;
	xor.b32  	%r527, %r437, %r527;
	bra.uni 	$L__BB0_125;
$L__BB0_123:
	cvt.u32.u16 	%r438, %rs10;
	add.s32 	%r439, %r438, -32;
	mov.b32 	%r440, 1;
	shl.b32 	%r441, %r440, %r439;
	xor.b32  	%r503, %r441, %r503;
	bra.uni 	$L__BB0_125;
$L__BB0_124:
	cvt.u32.u16 	%r442, %rs10;
	mov.b32 	%r443, 1;
	shl.b32 	%r444, %r443, %r442;
	xor.b32  	%r529, %r444, %r529;
$L__BB0_125:
	setp.eq.s32 	%p72, %r80, 2;
	and.b16  	%rs140, %rs152, 4;
	setp.eq.s16 	%p73, %rs140, 0;
	or.pred  	%p74, %p72, %p73;
	@%p74 bra 	$L__BB0_132;
	ld.global.u8 	%rs11, [%rd9+2];
	setp.lt.u16 	%p75, %rs11, 32;
	@%p75 bra 	$L__BB0_131;
	setp.lt.u16 	%p76, %rs11, 64;
	@%p76 bra 	$L__BB0_130;
	setp.gt.u16 	%p77, %rs11, 79;
	@%p77 bra 	$L__BB0_132;
	cvt.u32.u16 	%r445, %rs11;
	add.s32 	%r446, %r445, -64;
	mov.b32 	%r447, 1;
	shl.b32 	%r448, %r447, %r446;
	xor.b32  	%r527, %r448, %r527;
	bra.uni 	$L__BB0_132;
$L__BB0_130:
	cvt.u32.u16 	%r449, %rs11;
	add.s32 	%r450, %r449, -32;
	mov.b32 	%r451, 1;
	shl.b32 	%r452, %r451, %r450;
	xor.b32  	%r503, %r452, %r503;
	bra.uni 	$L__BB0_132;
$L__BB0_131:
	cvt.u32.u16 	%r453, %rs11;
	mov.b32 	%r454, 1;
	shl.b32 	%r455, %r454, %r453;
	xor.b32  	%r529, %r455, %r529;
$L__BB0_132:
	mov.b32 	%r540, 28672;
	mov.b32 	%r530, 0;
	mov.u32 	%r531, %r1;
	mov.u32 	%r532, %r2;
	mov.u32 	%r533, %r3;
	mov.u32 	%r537, %r530;
	mov.u32 	%r538, %r530;
	mov.u32 	%r539, %r530;
$L__BB0_133:
	mov.u32 	%r107, %r538;
	mov.u32 	%r538, %r537;
	mov.u32 	%r104, %r503;
	mov.u32 	%r503, %r529;
	mov.u32 	%r101, %r532;
	mov.u32 	%r532, %r531;
	shf.l.wrap.b32 	%r458, %r101, %r533, 30;
	shf.l.wrap.b32 	%r459, %r101, %r533, 3;
	shf.l.wrap.b32 	%r460, %r104, %r527, 27;
	shf.l.wrap.b32 	%r461, %r104, %r527, 12;
	shf.l.wrap.b32 	%r462, %r107, %r539, 30;
	shf.l.wrap.b32 	%r463, %r539, %r540, 17;
	shf.l.wrap.b32 	%r464, %r101, %r533, 5;
	shf.l.wrap.b32 	%r465, %r101, %r533, 4;
	shf.l.wrap.b32 	%r466, %r104, %r527, 18;
	and.b32  	%r467, %r464, %r465;
	xor.b32  	%r468, %r459, %r466;
	xor.b32  	%r469, %r468, %r458;
	xor.b32  	%r529, %r469, %r467;
	shf.l.wrap.b32 	%r470, %r104, %r527, 14;
	shf.l.wrap.b32 	%r471, %r104, %r527, 13;
	shf.l.wrap.b32 	%r472, %r107, %r539, 9;
	and.b32  	%r473, %r470, %r471;
	xor.b32  	%r474, %r461, %r472;
	xor.b32  	%r475, %r474, %r460;
	xor.b32  	%r537, %r475, %r473;
	shf.l.wrap.b32 	%r476, %r539, %r540, 19;
	shf.l.wrap.b32 	%r477, %r539, %r540, 18;
	shf.l.wrap.b32 	%r478, %r101, %r533, 27;
	and.b32  	%r479, %r476, %r477;
	xor.b32  	%r480, %r462, %r463;
	xor.b32  	%r481, %r480, %r479;
	xor.b32  	%r531, %r481, %r478;
	and.b32  	%r533, %r101, 536870911;
	and.b32  	%r527, %r104, 1048575;
	and.b32  	%r540, %r539, 32767;
	add.s32 	%r530, %r530, 1;
	setp.ne.s32 	%p78, %r530, 26;
	mov.u32 	%r539, %r107;
	@%p78 bra 	$L__BB0_133;
	shl.b32 	%r482, %r101, 3;
	shr.u32 	%r483, %r503, 5;
	shl.b32 	%r484, %r104, 12;
	shr.u32 	%r485, %r538, 2;
	shl.b32 	%r486, %r540, 17;
	xor.b32  	%r487, %r485, %r486;
	xor.b32  	%r488, %r487, %r484;
	xor.b32  	%r489, %r488, %r483;
	xor.b32  	%r490, %r489, %r482;
	shr.u32 	%r491, %r532, 21;
	shr.u32 	%r492, %r490, 19;
	xor.b32  	%r493, %r491, %r492;
	cvt.u16.u32 	%rs141, %r493;
	and.b16  	%rs142, %rs141, 1;
	xor.b16  	%rs150, %rs142, %rs150;
	add.s64 	%rd10, %rd105, 2097152;
	setp.lt.u64 	%p79, %rd105, 274875809792;
	mov.u64 	%rd105, %rd10;
	@%p79 bra 	$L__BB0_1;
	ld.param.u64 	%rd102, [_Z6kernelPhS_S_S_hh_param_0];
	cvta.to.global.u64 	%rd99, %rd102;
	mov.u32 	%r494, %ctaid.x;
	shl.b32 	%r495, %r494, 10;
	mov.u32 	%r496, %tid.x;
	or.b32  	%r497, %r495, %r496;
	cvt.u64.u32 	%rd100, %r497;
	add.s64 	%rd101, %rd99, %rd100;
	st.global.u8 	[%rd101], %rs150;
	ret;

}


// ===== COMPILED SASS (sm_100) =====

	.target	sm_100

	.elftype	@"ET_EXEC"


//--------------------- .note.nv.tkinfo           --------------------------
	.section	.note.nv.tkinfo,"",@"SHT_NOTE"
	.sectionflags	@"SHF_NOTE_NV_TKINFO"
	.tkinfo
        /*0018*/ 	.word	0x00000002
        /*0030*/ 	.string	""
        /*0030*/ 	.string	"ptxas"
        /*0030*/ 	.string	"Cuda compilation tools, release 13.0, V13.0.88"
        /*0030*/ 	.string	"Build cuda_13.0.r13.0/compiler.36424714_0"
        /*0030*/ 	.string	"-arch sm_100 -m 64 "



//--------------------- .note.nv.cuinfo           --------------------------
	.section	.note.nv.cuinfo,"",@"SHT_NOTE"
	.sectionflags	@"SHF_NOTE_NV_CUINFO"
        /*0018*/ 	.short	0x0002
        /*001a*/ 	.short	0x0064
        /*001c*/ 	.short	0x0082
	.zero		2


//--------------------- .nv.info                  --------------------------
	.section	.nv.info,"",@"SHT_CUDA_INFO"
	.align	4


	//----- nvinfo : EIATTR_REGCOUNT
	.align		4
        /*0000*/ 	.byte	0x04, 0x2f
        /*0002*/ 	.short	(.L_1 - .L_0)
	.align		4
.L_0:
        /*0004*/ 	.word	index@(_Z6kernelPhS_S_S_hh)
        /*0008*/ 	.word	0x0000001d


	//----- nvinfo : EIATTR_FRAME_SIZE
	.align		4
.L_1:
        /*000c*/ 	.byte	0x04, 0x11
        /*000e*/ 	.short	(.L_3 - .L_2)
	.align		4
.L_2:
        /*0010*/ 	.word	index@(_Z6kernelPhS_S_S_hh)
        /*0014*/ 	.word	0x00000000


	//----- nvinfo : EIATTR_MIN_STACK_SIZE
	.align		4
.L_3:
        /*0018*/ 	.byte	0x04, 0x12
        /*001a*/ 	.short	(.L_5 - .L_4)
	.align		4
.L_4:
        /*001c*/ 	.word	index@(_Z6kernelPhS_S_S_hh)
        /*0020*/ 	.word	0x00000000
.L_5:


//--------------------- .nv.compat                --------------------------
	.section	.nv.compat,"",@"SHT_CUDA_COMPAT_INFO"
	.align	4
        /*0000*/ 	.byte	0x02, 0x09, 0x00, 0x00, 0x02, 0x02, 0x01, 0x00, 0x02, 0x05, 0x05, 0x00, 0x03, 0x07, 0x01, 0x01
        /*0010*/ 	.byte	0x02, 0x03, 0x00, 0x00, 0x02, 0x06, 0x01, 0x00, 0x04, 0x0b, 0x08, 0x00, 0x09, 0x00, 0x00, 0x00
        /*0020*/ 	.byte	0x00, 0x00, 0x00, 0x00


//--------------------- .nv.info._Z6kernelPhS_S_S_hh --------------------------
	.section	.nv.info._Z6kernelPhS_S_S_hh,"",@"SHT_CUDA_INFO"
	.sectionflags	@""
	.align	4


	//----- nvinfo : EIATTR_CUDA_API_VERSION
	.align		4
        /*0000*/ 	.byte	0x04, 0x37
        /*0002*/ 	.short	(.L_7 - .L_6)
.L_6:
        /*0004*/ 	.word	0x00000082


	//----- nvinfo : EIATTR_KPARAM_INFO
	.align		4
.L_7:
        /*0008*/ 	.byte	0x04, 0x17
        /*000a*/ 	.short	(.L_9 - .L_8)
.L_8:
        /*000c*/ 	.word	0x00000000
        /*0010*/ 	.short	0x0005
        /*0012*/ 	.short	0x0021
        /*0014*/ 	.byte	0x00, 0xf0, 0x05, 0x00


	//----- nvinfo : EIATTR_KPARAM_INFO
	.align		4
.L_9:
        /*0018*/ 	.byte	0x04, 0x17
        /*001a*/ 	.short	(.L_11 - .L_10)
.L_10:
        /*001c*/ 	.word	0x00000000
        /*0020*/ 	.short	0x0004
        /*0022*/ 	.short	0x0020
        /*0024*/ 	.byte	0x00, 0xf0, 0x05, 0x00


	//----- nvinfo : EIATTR_KPARAM_INFO
	.align		4
.L_11:
        /*0028*/ 	.byte	0x04, 0x17
        /*002a*/ 	.short	(.L_13 - .L_12)
.L_12:
        /*002c*/ 	.word	0x00000000
        /*0030*/ 	.short	0x0003
        /*0032*/ 	.short	0x0018
        /*0034*/ 	.byte	0x00, 0xf5, 0x21, 0x00


	//----- nvinfo : EIATTR_KPARAM_INFO
	.align		4
.L_13:
        /*0038*/ 	.byte	0x04, 0x17
        /*003a*/ 	.short	(.L_15 - .L_14)
.L_14:
        /*003c*/ 	.word	0x00000000
        /*0040*/ 	.short	0x0002
        /*0042*/ 	.short	0x0010
        /*0044*/ 	.byte	0x00, 0xf5, 0x21, 0x00


	//----- nvinfo : EIATTR_KPARAM_INFO
	.align		4
.L_15:
        /*0048*/ 	.byte	0x04, 0x17
        /*004a*/ 	.short	(.L_17 - .L_16)
.L_16:
        /*004c*/ 	.word	0x00000000
        /*0050*/ 	.short	0x0001
        /*0052*/ 	.short	0x0008
        /*0054*/ 	.byte	0x00, 0xf5, 0x21, 0x00


	//----- nvinfo : EIATTR_KPARAM_INFO
	.align		4
.L_17:
        /*0058*/ 	.byte	0x04, 0x17
        /*005a*/ 	.short	(.L_19 - .L_18)
.L_18:
        /*005c*/ 	.word	0x00000000
        /*0060*/ 	.short	0x0000
        /*0062*/ 	.short	0x0000
        /*0064*/ 	.byte	0x00, 0xf5, 0x21, 0x00


	//----- nvinfo : EIATTR_SPARSE_MMA_MASK
	.align		4
.L_19:
        /*0068*/ 	.byte	0x03, 0x50
        /*006a*/ 	.short	0x0000


	//----- nvinfo : EIATTR_MAXREG_COUNT
	.align		4
        /*006c*/ 	.byte	0x03, 0x1b
        /*006e*/ 	.short	0x00ff


	//----- nvinfo : EIATTR_MERCURY_ISA_VERSION
	.align		4
        /*0070*/ 	.byte	0x03, 0x5f
        /*0072*/ 	.short	0x0101


	//----- nvinfo : EIATTR_VRC_CTA_INIT_COUNT
	.align		4
        /*0074*/ 	.byte	0x02, 0x4a
	.zero		1
	.zero		1


	//----- nvinfo : EIATTR_EXIT_INSTR_OFFSETS
	.align		4
        /*0078*/ 	.byte	0x04, 0x1c
        /*007a*/ 	.short	(.L_21 - .L_20)


	//   ....[0]....
.L_20:
        /*007c*/ 	.word	0x00005e30


	//----- nvinfo : EIATTR_CRS_STACK_SIZE
	.align		4
.L_21:
        /*0080*/ 	.byte	0x04, 0x1e
        /*0082*/ 	.short	(.L_23 - .L_22)
.L_22:
        /*0084*/ 	.word	0x00000000


	//----- nvinfo : EIATTR_CBANK_PARAM_SIZE
	.align		4
.L_23:
        /*0088*/ 	.byte	0x03, 0x19
        /*008a*/ 	.short	0x0022


	//----- nvinfo : EIATTR_PARAM_CBANK
	.align		4
        /*008c*/ 	.byte	0x04, 0x0a
        /*008e*/ 	.short	(.L_25 - .L_24)
	.align		4
.L_24:
        /*0090*/ 	.word	index@(.nv.constant0._Z6kernelPhS_S_S_hh)
        /*0094*/ 	.short	0x0380
        /*0096*/ 	.short	0x0022


	//----- nvinfo : EIATTR_SW_WAR
	.align		4
.L_25:
        /*0098*/ 	.byte	0x04, 0x36
        /*009a*/ 	.short	(.L_27 - .L_26)
.L_26:
        /*009c*/ 	.word	0x00000008
.L_27:


//--------------------- .nv.callgraph             --------------------------
	.section	.nv.callgraph,"",@"SHT_CUDA_CALLGRAPH"
	.align	4
	.sectionentsize	8
	.align		4
        /*0000*/ 	.word	0x00000000
	.align		4
        /*0004*/ 	.word	0xffffffff
	.align		4
        /*0008*/ 	.word	0x00000000
	.align		4
        /*000c*/ 	.word	0xfffffffe
	.align		4
        /*0010*/ 	.word	0x00000000
	.align		4
        /*0014*/ 	.word	0xfffffffd
	.align		4
        /*0018*/ 	.word	0x00000000
	.align		4
        /*001c*/ 	.word	0xfffffffc


//--------------------- .text._Z6kernelPhS_S_S_hh --------------------------
	.section	.text._Z6kernelPhS_S_S_hh,"ax",@progbits
	.align	128
        .global         _Z6kernelPhS_S_S_hh
        .type           _Z6kernelPhS_S_S_hh,@function
        .size           _Z6kernelPhS_S_S_hh,(.L_x_24 - _Z6kernelPhS_S_S_hh)
        .other          _Z6kernelPhS_S_S_hh,@"STO_CUDA_ENTRY STV_DEFAULT"
_Z6kernelPhS_S_S_hh:
.text._Z6kernelPhS_S_S_hh:
[----:B------:R-:W-:Y:S08]  /*0000*/  LDC R1, c[0x0][0x37c] ;  /* 0x0000df00ff017b82 */ /* 0x000ff00000000800 */
[----:B------:R-:W0:Y:S01]  /*0010*/  LDC.64 R4, c[0x0][0x388] ;  /* 0x0000e200ff047b82 */ /* 0x000e220000000a00 */
[----:B------:R-:W0:Y:S02]  /*0020*/  LDCU.64 UR6, c[0x0][0x358] ;  /* 0x00006b00ff0677ac */ /* 0x000e240008000a00 */
[----:B0-----:R-:W2:Y:S04]  /*0030*/  LDG.E.U8 R0, desc[UR6][R4.64] ;  /* 0x0000000604007981 */ /* 0x001ea8000c1e1100 */
[----:B------:R-:W2:Y:S04]  /*0040*/  LDG.E.U8 R3, desc[UR6][R4.64+0x1] ;  /* 0x0000010604037981 */ /* 0x000ea8000c1e1100 */
[----:B------:R-:W3:Y:S04]  /*0050*/  LDG.E.U8 R2, desc[UR6][R4.64+0x4] ;  /* 0x0000040604027981 */ /* 0x000ee8000c1e1100 */
[----:B------:R-:W3:Y:S04]  /*0060*/  LDG.E.U8 R11, desc[UR6][R4.64+0x5] ;  /* 0x00000506040b7981 */ /* 0x000ee8000c1e1100 */
[----:B------:R-:W4:Y:S04]  /*0070*/  LDG.E.U8 R7, desc[UR6][R4.64+0x2] ;  /* 0x0000020604077981 */ /* 0x000f28000c1e1100 */
[----:B------:R-:W5:Y:S04]  /*0080*/  LDG.E.U8 R13, desc[UR6][R4.64+0x6] ;  /* 0x00000606040d7981 */ /* 0x000f68000c1e1100 */
[----:B------:R-:W5:Y:S04]  /*0090*/  LDG.E.U8 R6, desc[UR6][R4.64+0x8] ;  /* 0x0000080604067981 */ /* 0x000f68000c1e1100 */
[----:B------:R-:W5:Y:S04]  /*00a0*/  LDG.E.U8 R17, desc[UR6][R4.64+0x9] ;  /* 0x0000090604117981 */ /* 0x000f68000c1e1100 */
[----:B------:R-:W5:Y:S04]  /*00b0*/  LDG.E.U8 R9, desc[UR6][R4.64+0x3] ;  /* 0x0000030604097981 */ /* 0x000f68000c1e1100 */
[----:B------:R0:W5:Y:S01]  /*00c0*/  LDG.E.U8 R15, desc[UR6][R4.64+0x7] ;  /* 0x00000706040f7981 */ /* 0x000162000c1e1100 */
[----:B------:R-:W1:Y:S01]  /*00d0*/  S2UR UR4, SR_CTAID.X ;  /* 0x00000000000479c3 */ /* 0x000e620000002500 */
[----:B------:R-:W5:Y:S01]  /*00e0*/  S2R R8, SR_TID.X ;  /* 0x0000000000087919 */ /* 0x000f620000002100 */
[----:B------:R-:W-:Y:S01]  /*00f0*/  BSSY.RECONVERGENT B0, `(.L_x_0) ;  /* 0x00005cb000007945 */ /* 0x000fe20003800200 */
[----:B0-----:R-:W-:Y:S01]  /*0100*/  IMAD.MOV.U32 R4, RZ, RZ, RZ ;  /* 0x000000ffff047224 */ /* 0x001fe200078e00ff */
[----:B------:R-:W-:Y:S01]  /*0110*/  PRMT R5, RZ, 0x7610, R5 ;  /* 0x00007610ff057816 */ /* 0x000fe20000000005 */
[----:B-1----:R-:W-:Y:S01]  /*0120*/  USHF.L.U32 UR4, UR4, 0xa, URZ ;  /* 0x0000000a04047899 */ /* 0x002fe200080006ff */
[----:B--2---:R-:W-:-:S02]  /*0130*/  IMAD R0, R3, 0x100, R0 ;  /* 0x0000010003007824 */ /* 0x004fc400078e0200 */
[----:B---3--:R-:W-:Y:S02]  /*0140*/  IMAD R2, R11, 0x100, R2 ;  /* 0x000001000b027824 */ /* 0x008fe400078e0202 */
[----:B----4-:R-:W-:Y:S02]  /*0150*/  IMAD R0, R7, 0x10000, R0 ;  /* 0x0001000007007824 */ /* 0x010fe400078e0200 */
[----:B-----5:R-:W-:Y:S02]  /*0160*/  IMAD R2, R13, 0x10000, R2 ;  /* 0x000100000d027824 */ /* 0x020fe400078e0202 */
[----:B------:R-:W-:Y:S01]  /*0170*/  IMAD R3, R17, 0x100, R6 ;  /* 0x0000010011037824 */ /* 0x000fe200078e0206 */
[----:B------:R-:W-:Y:S01]  /*0180*/  LOP3.LUT R6, R8, UR4, RZ, 0xfc, !PT ;  /* 0x0000000408067c12 */ /* 0x000fe2000f8efcff */
[----:B------:R-:W-:Y:S02]  /*0190*/  IMAD R0, R9, 0x1000000, R0 ;  /* 0x0100000009007824 */ /* 0x000fe400078e0200 */
[----:B------:R-:W-:-:S07]  /*01a0*/  IMAD R2, R15, 0x1000000, R2 ;  /* 0x010000000f027824 */ /* 0x000fce00078e0202 */
.L_x_22:
[----:B------:R-:W-:Y:S02]  /*01b0*/  LOP3.LUT P4, RZ, R6, 0x1, RZ, 0xc0, !PT ;  /* 0x0000000106ff7812 */ /* 0x000fe4000788c0ff */
[----:B------:R-:W-:-:S04]  /*01c0*/  SHF.R.U32.HI R15, RZ, 0x1, R6 ;  /* 0x00000001ff0f7819 */ /* 0x000fc80000011606 */
[----:B------:R-:W-:-:S04]  /*01d0*/  LOP3.LUT R15, R15, 0x1, RZ, 0xc0, !PT ;  /* 0x000000010f0f7812 */ /* 0x000fc800078ec0ff */
[----:B------:R-:W-:-:S03]  /*01e0*/  ISETP.NE.AND P0, PT, R15, RZ, PT ;  /* 0x000000ff0f00720c */ /* 0x000fc60003f05270 */
[----:B------:R-:W0:Y:S10]  /*01f0*/  @P4 LDC.64 R8, c[0x0][0x390] ;  /* 0x0000e400ff084b82 */ /* 0x000e340000000a00 */
[----:B------:R-:W1:Y:S01]  /*0200*/  @P0 LDC.64 R18, c[0x0][0x390] ;  /* 0x0000e400ff120b82 */ /* 0x000e620000000a00 */
[----:B0-----:R0:W2:Y:S04]  /*0210*/  @P4 LDG.E.U8 R10, desc[UR6][R8.64] ;  /* 0x00000006080a4981 */ /* 0x0010a8000c1e1100 */
[----:B-1----:R1:W3:Y:S01]  /*0220*/  @P0 LDG.E.U8 R18, desc[UR6][R18.64+0x1] ;  /* 0x0000010612120981 */ /* 0x0022e2000c1e1100 */
[----:B------:R-:W-:-:S02]  /*0230*/  SHF.R.U32.HI R17, RZ, 0x2, R6 ;  /* 0x00000002ff117819 */ /* 0x000fc40000011606 */
[----:B------:R-:W-:Y:S02]  /*0240*/  SHF.R.U32.HI R16, RZ, 0x3, R6 ;  /* 0x00000003ff107819 */ /* 0x000fe40000011606 */
[----:B------:R-:W-:Y:S02]  /*0250*/  LOP3.LUT R17, R17, 0x1, RZ, 0xc0, !PT ;  /* 0x0000000111117812 */ /* 0x000fe400078ec0ff */
[----:B------:R-:W-:Y:S02]  /*0260*/  LOP3.LUT R16, R16, 0x1, RZ, 0xc0, !PT ;  /* 0x0000000110107812 */ /* 0x000fe400078ec0ff */
[----:B------:R-:W-:Y:S02]  /*0270*/  ISETP.NE.AND P2, PT, R17, RZ, PT ;  /* 0x000000ff1100720c */ /* 0x000fe40003f45270 */
[----:B------:R-:W-:-:S11]  /*0280*/  ISETP.NE.AND P5, PT, R16, RZ, PT ;  /* 0x000000ff1000720c */ /* 0x000fd60003fa5270 */
[----:B------:R-:W4:Y:S01]  /*0290*/  @P2 LDC.64 R20, c[0x0][0x390] ;  /* 0x0000e400ff142b82 */ /* 0x000f220000000a00 */
[----:B0-----:R-:W-:Y:S02]  /*02a0*/  CS2R R8, SRZ ;  /* 0x0000000000087805 */ /* 0x001fe4000001ff00 */
[----:B-1----:R-:W-:-:S05]  /*02b0*/  LOP3.LUT R19, R6, 0x1, RZ, 0xc0, !PT ;  /* 0x0000000106137812 */ /* 0x002fca00078ec0ff */
[----:B------:R-:W0:Y:S01]  /*02c0*/  @P5 LDC.64 R12, c[0x0][0x390] ;  /* 0x0000e400ff0c5b82 */ /* 0x000e220000000a00 */
[----:B------:R-:W-:Y:S01]  /*02d0*/  SHF.R.U32.HI R14, RZ, 0x4, R6 ;  /* 0x00000004ff0e7819 */ /* 0x000fe20000011606 */
[----:B----4-:R-:W4:Y:S03]  /*02e0*/  @P2 LDG.E.U8 R20, desc[UR6][R20.64+0x2] ;  /* 0x0000020614142981 */ /* 0x010f26000c1e1100 */
[----:B------:R-:W-:Y:S02]  /*02f0*/  LOP3.LUT R14, R14, 0x1, RZ, 0xc0, !PT ;  /* 0x000000010e0e7812 */ /* 0x000fe400078ec0ff */
[----:B--2---:R-:W-:-:S05]  /*0300*/  @P4 SHF.R.U32.HI R7, RZ, 0x5, R10 ;  /* 0x00000005ff074819 */ /* 0x004fca000001160a */
[----:B------:R-:W-:-:S05]  /*0310*/  @P4 IMAD.SHL.U32 R7, R7, 0x4, RZ ;  /* 0x0000000407074824 */ /* 0x000fca00078e00ff */
[C---:B------:R-:W-:Y:S02]  /*0320*/  ISETP.EQ.AND P1, PT, R7.reuse, RZ, P4 ;  /* 0x000000ff0700720c */ /* 0x040fe40002722270 */
[C---:B------:R-:W-:Y:S02]  /*0330*/  ISETP.EQ.AND P3, PT, R7.reuse, 0x4, P4 ;  /* 0x000000040700780c */ /* 0x040fe40002762270 */
[----:B------:R-:W-:Y:S01]  /*0340*/  ISETP.EQ.AND P6, PT, R7, 0x8, P4 ;  /* 0x000000080700780c */ /* 0x000fe200027c2270 */
[----:B------:R-:W-:Y:S01]  /*0350*/  IMAD.MOV.U32 R7, RZ, RZ, RZ ;  /* 0x000000ffff077224 */ /* 0x000fe200078e00ff */
[----:B------:R-:W-:-:S07]  /*0360*/  @P4 SHF.L.W.U32 R10, R19, R10, RZ ;  /* 0x0000000a130a4219 */ /* 0x000fce0000000eff */
[----:B------:R-:W-:Y:S02]  /*0370*/  @P1 IMAD.MOV.U32 R11, RZ, RZ, R9 ;  /* 0x000000ffff0b1224 */ /* 0x000fe400078e0009 */
[----:B------:R-:W-:Y:S02]  /*0380*/  @P3 IMAD.MOV.U32 R11, RZ, RZ, R7 ;  /* 0x000000ffff0b3224 */ /* 0x000fe400078e0007 */
[----:B------:R-:W-:-:S04]  /*0390*/  @P6 IMAD.MOV.U32 R11, RZ, RZ, R8 ;  /* 0x000000ffff0b6224 */ /* 0x000fc800078e0008 */
[----:B------:R-:W-:Y:S01]  /*03a0*/  @P4 IMAD.MOV.U32 R19, RZ, RZ, R11 ;  /* 0x000000ffff134224 */ /* 0x000fe200078e000b */
[----:B---3--:R-:W-:-:S04]  /*03b0*/  @P0 SHF.R.U32.HI R11, RZ, 0x5, R18 ;  /* 0x00000005ff0b0819 */ /* 0x008fc80000011612 */
[----:B------:R-:W-:Y:S02]  /*03c0*/  @P4 LOP3.LUT R10, R10, R19, RZ, 0xfc, !PT ;  /* 0x000000130a0a4212 */ /* 0x000fe400078efcff */
[----:B------:R-:W-:Y:S01]  /*03d0*/  ISETP.NE.AND P4, PT, R14, RZ, PT ;  /* 0x000000ff0e00720c */ /* 0x000fe20003f85270 */
[----:B------:R-:W-:Y:S01]  /*03e0*/  @P0 IMAD.SHL.U32 R11, R11, 0x4, RZ ;  /* 0x000000040b0b0824 */ /* 0x000fe200078e00ff */
[----:B0-----:R0:W2:Y:S01]  /*03f0*/  @P5 LDG.E.U8 R19, desc[UR6][R12.64+0x3] ;  /* 0x000003060c135981 */ /* 0x0010a2000c1e1100 */
[--C-:B------:R-:W-:Y:S02]  /*0400*/  @P1 IMAD.MOV.U32 R9, RZ, RZ, R10.reuse ;  /* 0x000000ffff091224 */ /* 0x100fe400078e000a */
[--C-:B------:R-:W-:Y:S01]  /*0410*/  @P3 IMAD.MOV.U32 R7, RZ, RZ, R10.reuse ;  /* 0x000000ffff073224 */ /* 0x100fe200078e000a */
[C---:B------:R-:W-:Y:S01]  /*0420*/  ISETP.EQ.AND P1, PT, R11.reuse, RZ, P0 ;  /* 0x000000ff0b00720c */ /* 0x040fe20000722270 */
[----:B------:R-:W-:Y:S01]  /*0430*/  @P6 IMAD.MOV.U32 R8, RZ, RZ, R10 ;  /* 0x000000ffff086224 */ /* 0x000fe200078e000a */
[----:B------:R-:W-:-:S02]  /*0440*/  ISETP.EQ.AND P3, PT, R11, 0x4, P0 ;  /* 0x000000040b00780c */ /* 0x000fc40000762270 */
[----:B------:R-:W-:-:S03]  /*0450*/  ISETP.EQ.AND P6, PT, R11, 0x8, P0 ;  /* 0x000000080b00780c */ /* 0x000fc600007c2270 */
[----:B------:R-:W1:Y:S01]  /*0460*/  @P4 LDC.64 R10, c[0x0][0x390] ;  /* 0x0000e400ff0a4b82 */ /* 0x000e620000000a00 */
[----:B0-----:R-:W-:Y:S02]  /*0470*/  SHF.R.U32.HI R12, RZ, 0x5, R6 ;  /* 0x00000005ff0c7819 */ /* 0x001fe40000011606 */
[----:B------:R-:W-:-:S03]  /*0480*/  @P0 SHF.L.W.U32 R18, R15, R18, RZ ;  /* 0x000000120f120219 */ /* 0x000fc60000000eff */
[----:B------:R-:W-:Y:S02]  /*0490*/  @P1 IMAD.MOV.U32 R21, RZ, RZ, R9 ;  /* 0x000000ffff151224 */ /* 0x000fe400078e0009 */
[----:B------:R-:W-:Y:S02]  /*04a0*/  @P3 IMAD.MOV.U32 R21, RZ, RZ, R7 ;  /* 0x000000ffff153224 */ /* 0x000fe400078e0007 */
[----:B------:R-:W-:Y:S01]  /*04b0*/  @P6 IMAD.MOV.U32 R21, RZ, RZ, R8 ;  /* 0x000000ffff156224 */ /* 0x000fe200078e0008 */
[----:B------:R-:W-:-:S04]  /*04c0*/  LOP3.LUT R15, R12, 0x1, RZ, 0xc0, !PT ;  /* 0x000000010c0f7812 */ /* 0x000fc800078ec0ff */
[----:B------:R-:W-:Y:S02]  /*04d0*/  @P0 LOP3.LUT R22, R18, R21, RZ, 0xfc, !PT ;  /* 0x0000001512160212 */ /* 0x000fe400078efcff */
[----:B------:R-:W-:Y:S01]  /*04e0*/  ISETP.NE.AND P0, PT, R15, RZ, PT ;  /* 0x000000ff0f00720c */ /* 0x000fe20003f05270 */
[----:B-1----:R0:W3:-:S12]  /*04f0*/  @P4 LDG.E.U8 R21, desc[UR6][R10.64+0x4] ;  /* 0x000004060a154981 */ /* 0x0020d8000c1e1100 */
[----:B------:R-:W1:Y:S02]  /*0500*/  @P0 LDC.64 R12, c[0x0][0x390] ;  /* 0x0000e400ff0c0b82 */ /* 0x000e640000000a00 */
[----:B-1----:R1:W5:Y:S01]  /*0510*/  @P0 LDG.E.U8 R18, desc[UR6][R12.64+0x5] ;  /* 0x000005060c120981 */ /* 0x002362000c1e1100 */
[----:B----4-:R-:W-:Y:S01]  /*0520*/  @P2 SHF.R.U32.HI R23, RZ, 0x5, R20 ;  /* 0x00000005ff172819 */ /* 0x010fe20000011614 */
[----:B------:R-:W-:-:S04]  /*0530*/  @P1 IMAD.MOV.U32 R9, RZ, RZ, R22 ;  /* 0x000000ffff091224 */ /* 0x000fc800078e0016 */
[----:B------:R-:W-:Y:S02]  /*0540*/  @P2 IMAD.SHL.U32 R23, R23, 0x4, RZ ;  /* 0x0000000417172824 */ /* 0x000fe400078e00ff */
[--C-:B------:R-:W-:Y:S02]  /*0550*/  @P3 IMAD.MOV.U32 R7, RZ, RZ, R22.reuse ;  /* 0x000000ffff073224 */ /* 0x100fe400078e0016 */
[----:B------:R-:W-:Y:S01]  /*0560*/  @P6 IMAD.MOV.U32 R8, RZ, RZ, R22 ;  /* 0x000000ffff086224 */ /* 0x000fe200078e0016 */
[C---:B------:R-:W-:Y:S02]  /*0570*/  ISETP.EQ.AND P1, PT, R23.reuse, RZ, P2 ;  /* 0x000000ff1700720c */ /* 0x040fe40001722270 */
[C---:B------:R-:W-:Y:S02]  /*0580*/  ISETP.EQ.AND P3, PT, R23.reuse, 0x4, P2 ;  /* 0x000000041700780c */ /* 0x040fe40001762270 */
[----:B------:R-:W-:Y:S02]  /*0590*/  ISETP.EQ.AND P6, PT, R23, 0x8, P2 ;  /* 0x000000081700780c */ /* 0x000fe400017c2270 */
[----:B0-----:R-:W-:-:S02]  /*05a0*/  SHF.R.U32.HI R10, RZ, 0x6, R6 ;  /* 0x00000006ff0a7819 */ /* 0x001fc40000011606 */
[----:B------:R-:W-:Y:S02]  /*05b0*/  @P2 SHF.L.W.U32 R20, R17, R20, RZ ;  /* 0x0000001411142219 */ /* 0x000fe40000000eff */
[----:B------:R-:W-:-:S03]  /*05c0*/  LOP3.LUT R17, R10, 0x1, RZ, 0xc0, !PT ;  /* 0x000000010a117812 */ /* 0x000fc600078ec0ff */
[----:B------:R-:W-:Y:S02]  /*05d0*/  @P1 IMAD.MOV.U32 R11, RZ, RZ, R9 ;  /* 0x000000ffff0b1224 */ /* 0x000fe400078e0009 */
[----:B------:R-:W-:Y:S02]  /*05e0*/  @P3 IMAD.MOV.U32 R11, RZ, RZ, R7 ;  /* 0x000000ffff0b3224 */ /* 0x000fe400078e0007 */
[----:B------:R-:W-:-:S05]  /*05f0*/  @P6 IMAD.MOV.U32 R11, RZ, RZ, R8 ;  /* 0x000000ffff0b6224 */ /* 0x000fca00078e0008 */
[----:B------:R-:W-:Y:S02]  /*0600*/  @P2 LOP3.LUT R20, R20, R11, RZ, 0xfc, !PT ;  /* 0x0000000b14142212 */ /* 0x000fe400078efcff */
[----:B------:R-:W-:-:S03]  /*0610*/  ISETP.NE.AND P2, PT, R17, RZ, PT ;  /* 0x000000ff1100720c */ /* 0x000fc60003f45270 */
[--C-:B------:R-:W-:Y:S02]  /*0620*/  @P1 IMAD.MOV.U32 R9, RZ, RZ, R20.reuse ;  /* 0x000000ffff091224 */ /* 0x100fe400078e0014 */
[--C-:B------:R-:W-:Y:S02]  /*0630*/  @P3 IMAD.MOV.U32 R7, RZ, RZ, R20.reuse ;  /* 0x000000ffff073224 */ /* 0x100fe400078e0014 */
[----:B------:R-:W-:-:S06]  /*0640*/  @P6 IMAD.MOV.U32 R8, RZ, RZ, R20 ;  /* 0x000000ffff086224 */ /* 0x000fcc00078e0014 */
[----:B-1----:R-:W0:Y:S02]  /*0650*/  @P2 LDC.64 R12, c[0x0][0x390] ;  /* 0x0000e400ff0c2b82 */ /* 0x002e240000000a00 */
[----:B0-----:R0:W4:Y:S02]  /*0660*/  @P2 LDG.E.U8 R20, desc[UR6][R12.64+0x6] ;  /* 0x000006060c142981 */ /* 0x001124000c1e1100 */
[----:B0-----:R-:W-:Y:S02]  /*0670*/  SHF.R.U32.HI R12, RZ, 0x8, R6 ;  /* 0x00000008ff0c7819 */ /* 0x001fe40000011606 */
[----:B--2---:R-:W-:-:S05]  /*0680*/  @P5 SHF.R.U32.HI R10, RZ, 0x5, R19 ;  /* 0x00000005ff0a5819 */ /* 0x004fca0000011613 */
[----:B------:R-:W-:-:S05]  /*0690*/  @P5 IMAD.SHL.U32 R10, R10, 0x4, RZ ;  /* 0x000000040a0a5824 */ /* 0x000fca00078e00ff */
[C---:B------:R-:W-:Y:S02]  /*06a0*/  ISETP.EQ.AND P1, PT, R10.reuse, RZ, P5 ;  /* 0x000000ff0a00720c */ /* 0x040fe40002f22270 */
[C---:B------:R-:W-:Y:S02]  /*06b0*/  ISETP.EQ.AND P3, PT, R10.reuse, 0x4, P5 ;  /* 0x000000040a00780c */ /* 0x040fe40002f62270 */
[----:B------:R-:W-:Y:S02]  /*06c0*/  ISETP.EQ.AND P6, PT, R10, 0x8, P5 ;  /* 0x000000080a00780c */ /* 0x000fe40002fc2270 */
[----:B------:R-:W-:Y:S02]  /*06d0*/  SHF.R.U32.HI R10, RZ, 0x7, R6 ;  /* 0x00000007ff0a7819 */ /* 0x000fe40000011606 */
[----:B------:R-:W-:-:S05]  /*06e0*/  @P5 SHF.L.W.U32 R19, R16, R19, RZ ;  /* 0x0000001310135219 */ /* 0x000fca0000000eff */
[----:B------:R-:W-:Y:S02]  /*06f0*/  @P1 IMAD.MOV.U32 R11, RZ, RZ, R9 ;  /* 0x000000ffff0b1224 */ /* 0x000fe400078e0009 */
[----:B------:R-:W-:Y:S02]  /*0700*/  @P3 IMAD.MOV.U32 R11, RZ, RZ, R7 ;  /* 0x000000ffff0b3224 */ /* 0x000fe400078e0007 */
[----:B------:R-:W-:Y:S01]  /*0710*/  @P6 IMAD.MOV.U32 R11, RZ, RZ, R8 ;  /* 0x000000ffff0b6224 */ /* 0x000fe200078e0008 */
[----:B------:R-:W-:-:S04]  /*0720*/  LOP3.LUT R16, R10, 0x1, RZ, 0xc0, !PT ;  /* 0x000000010a107812 */ /* 0x000fc800078ec0ff */
[----:B------:R-:W-:Y:S02]  /*0730*/  @P5 LOP3.LUT R19, R19, R11, RZ, 0xfc, !PT ;  /* 0x0000000b13135212 */ /* 0x000fe400078efcff */
[----:B------:R-:W-:Y:S02]  /*0740*/  ISETP.NE.AND P5, PT, R16, RZ, PT ;  /* 0x000000ff1000720c */ /* 0x000fe40003fa5270 */
[----:B---3--:R-:W-:Y:S01]  /*0750*/  @P4 SHF.R.U32.HI R10, RZ, 0x5, R21 ;  /* 0x00000005ff0a4819 */ /* 0x008fe20000011615 */
[----:B------:R-:W-:-:S04]  /*0760*/  @P1 IMAD.MOV.U32 R9, RZ, RZ, R19 ;  /* 0x000000ffff091224 */ /* 0x000fc800078e0013 */
[----:B------:R-:W-:Y:S02]  /*0770*/  @P4 IMAD.SHL.U32 R10, R10, 0x4, RZ ;  /* 0x000000040a0a4824 */ /* 0x000fe400078e00ff */
[--C-:B------:R-:W-:Y:S02]  /*0780*/  @P3 IMAD.MOV.U32 R7, RZ, RZ, R19.reuse ;  /* 0x000000ffff073224 */ /* 0x100fe400078e0013 */
[----:B------:R-:W-:Y:S01]  /*0790*/  @P6 IMAD.MOV.U32 R8, RZ, RZ, R19 ;  /* 0x000000ffff086224 */ /* 0x000fe200078e0013 */
[C---:B------:R-:W-:Y:S02]  /*07a0*/  ISETP.EQ.AND P1, PT, R10.reuse, RZ, P4 ;  /* 0x000000ff0a00720c */ /* 0x040fe40002722270 */
[C---:B------:R-:W-:Y:S02]  /*07b0*/  ISETP.EQ.AND P3, PT, R10.reuse, 0x4, P4 ;  /* 0x000000040a00780c */ /* 0x040fe40002762270 */
[----:B------:R-:W-:Y:S02]  /*07c0*/  ISETP.EQ.AND P6, PT, R10, 0x8, P4 ;  /* 0x000000080a00780c */ /* 0x000fe400027c2270 */
[----:B------:R-:W0:Y:S01]  /*07d0*/  @P5 LDC.64 R10, c[0x0][0x390] ;  /* 0x0000e400ff0a5b82 */ /* 0x000e220000000a00 */
[----:B------:R-:W-:-:S02]  /*07e0*/  @P4 SHF.L.W.U32 R21, R14, R21, RZ ;  /* 0x000000150e154219 */ /* 0x000fc40000000eff */
[----:B------:R-:W-:-:S04]  /*07f0*/  LOP3.LUT R14, R12, 0x1, RZ, 0xc0, !PT ;  /* 0x000000010c0e7812 */ /* 0x000fc800078ec0ff */
[----:B------:R-:W-:Y:S02]  /*0800*/  @P1 IMAD.MOV.U32 R19, RZ, RZ, R9 ;  /* 0x000000ffff131224 */ /* 0x000fe400078e0009 */
[----:B------:R-:W-:Y:S02]  /*0810*/  @P3 IMAD.MOV.U32 R19, RZ, RZ, R7 ;  /* 0x000000ffff133224 */ /* 0x000fe400078e0007 */
[----:B------:R-:W-:Y:S01]  /*0820*/  @P6 IMAD.MOV.U32 R19, RZ, RZ, R8 ;  /* 0x000000ffff136224 */ /* 0x000fe200078e0008 */
[----:B-----5:R-:W-:-:S04]  /*0830*/  @P0 SHF.R.U32.HI R12, RZ, 0x5, R18 ;  /* 0x00000005ff0c0819 */ /* 0x020fc80000011612 */
[----:B------:R-:W-:Y:S02]  /*0840*/  @P4 LOP3.LUT R21, R21, R19, RZ, 0xfc, !PT ;  /* 0x0000001315154212 */ /* 0x000fe400078efcff */
[----:B------:R-:W-:Y:S01]  /*0850*/  ISETP.NE.AND P4, PT, R14, RZ, PT ;  /* 0x000000ff0e00720c */ /* 0x000fe20003f85270 */
[----:B------:R-:W-:Y:S01]  /*0860*/  @P0 IMAD.SHL.U32 R12, R12, 0x4, RZ ;  /* 0x000000040c0c0824 */ /* 0x000fe200078e00ff */
[----:B0-----:R0:W2:Y:S01]  /*0870*/  @P5 LDG.E.U8 R19, desc[UR6][R10.64+0x7] ;  /* 0x000007060a135981 */ /* 0x0010a2000c1e1100 */
[----:B------:R-:W-:-:S03]  /*0880*/  @P1 IMAD.MOV.U32 R9, RZ, RZ, R21 ;  /* 0x000000ffff091224 */ /* 0x000fc600078e0015 */
[C---:B------:R-:W-:Y:S01]  /*0890*/  ISETP.EQ.AND P1, PT, R12.reuse, RZ, P0 ;  /* 0x000000ff0c00720c */ /* 0x040fe20000722270 */
[--C-:B------:R-:W-:Y:S01]  /*08a0*/  @P3 IMAD.MOV.U32 R7, RZ, RZ, R21.reuse ;  /* 0x000000ffff073224 */ /* 0x100fe200078e0015 */
[C---:B------:R-:W-:Y:S01]  /*08b0*/  ISETP.EQ.AND P3, PT, R12.reuse, 0x4, P0 ;  /* 0x000000040c00780c */ /* 0x040fe20000762270 */
[----:B------:R-:W-:Y:S01]  /*08c0*/  @P6 IMAD.MOV.U32 R8, RZ, RZ, R21 ;  /* 0x000000ffff086224 */ /* 0x000fe200078e0015 */
        /* <DEDUP_REMOVED lines=10> */
[----:B-1----:R-:W3:-:S12]  /*0970*/  @P4 LDG.E.U8 R21, desc[UR6][R12.64+0x8] ;  /* 0x000008060c154981 */ /* 0x002ed8000c1e1100 */
[----:B------:R-:W0:Y:S02]  /*0980*/  @P0 LDC.64 R10, c[0x0][0x390] ;  /* 0x0000e400ff0a0b82 */ /* 0x000e240000000a00 */
[----:B0-----:R0:W5:Y:S01]  /*0990*/  @P0 LDG.E.U8 R18, desc[UR6][R10.64+0x9] ;  /* 0x000009060a120981 */ /* 0x001162000c1e1100 */
        /* <DEDUP_REMOVED lines=18> */
[----:B------:R-:W-:Y:S01]  /*0ac0*/  @P6 IMAD.MOV.U32 R8, RZ, RZ, R20 ;  /* 0x000000ffff086224 */ /* 0x000fe200078e0014 */
[----:B------:R-:W-:Y:S02]  /*0ad0*/  SHF.R.U32.HI R12, RZ, 0xb, R6 ;  /* 0x0000000bff0c7819 */ /* 0x000fe40000011606 */
[----:B--2---:R-:W-:-:S05]  /*0ae0*/  @P5 SHF.R.U32.HI R10, RZ, 0x5, R19 ;  /* 0x00000005ff0a5819 */ /* 0x004fca0000011613 */
[----:B------:R-:W-:-:S05]  /*0af0*/  @P5 IMAD.SHL.U32 R10, R10, 0x4, RZ ;  /* 0x000000040a0a5824 */ /* 0x000fca00078e00ff */
[C---:B------:R-:W-:Y:S02]  /*0b00*/  ISETP.EQ.AND P1, PT, R10.reuse, RZ, P5 ;  /* 0x000000ff0a00720c */ /* 0x040fe40002f22270 */
[C---:B------:R-:W-:Y:S02]  /*0b10*/  ISETP.EQ.AND P3, PT, R10.reuse, 0x4, P5 ;  /* 0x000000040a00780c */ /* 0x040fe40002f62270 */
[----:B------:R-:W-:Y:S02]  /*0b20*/  ISETP.EQ.AND P6, PT, R10, 0x8, P5 ;  /* 0x000000080a00780c */ /* 0x000fe40002fc2270 */
[----:B------:R-:W0:Y:S01]  /*0b30*/  @P2 LDC.64 R10, c[0x0][0x390] ;  /* 0x0000e400ff0a2b82 */ /* 0x000e220000000a00 */
[----:B------:R-:W-:Y:S02]  /*0b40*/  @P5 SHF.L.W.U32 R19, R16, R19, RZ ;  /* 0x0000001310135219 */ /* 0x000fe40000000eff */
[----:B------:R-:W-:-:S04]  /*0b50*/  LOP3.LUT R16, R12, 0x1, RZ, 0xc0, !PT ;  /* 0x000000010c107812 */ /* 0x000fc800078ec0ff */
[----:B------:R-:W-:Y:S02]  /*0b60*/  @P1 IMAD.MOV.U32 R13, RZ, RZ, R9 ;  /* 0x000000ffff0d1224 */ /* 0x000fe400078e0009 */
[----:B------:R-:W-:Y:S02]  /*0b70*/  @P3 IMAD.MOV.U32 R13, RZ, RZ, R7 ;  /* 0x000000ffff0d3224 */ /* 0x000fe400078e0007 */
[----:B------:R-:W-:Y:S01]  /*0b80*/  @P6 IMAD.MOV.U32 R13, RZ, RZ, R8 ;  /* 0x000000ffff0d6224 */ /* 0x000fe200078e0008 */
[----:B---3--:R-:W-:-:S04]  /*0b90*/  @P4 SHF.R.U32.HI R12, RZ, 0x5, R21 ;  /* 0x00000005ff0c4819 */ /* 0x008fc80000011615 */
[----:B------:R-:W-:Y:S02]  /*0ba0*/  @P5 LOP3.LUT R19, R19, R13, RZ, 0xfc, !PT ;  /* 0x0000000d13135212 */ /* 0x000fe400078efcff */
[----:B------:R-:W-:Y:S01]  /*0bb0*/  ISETP.NE.AND P5, PT, R16, RZ, PT ;  /* 0x000000ff1000720c */ /* 0x000fe20003fa5270 */
[----:B------:R-:W-:Y:S02]  /*0bc0*/  @P4 IMAD.SHL.U32 R12, R12, 0x4, RZ ;  /* 0x000000040c0c4824 */ /* 0x000fe400078e00ff */
[--C-:B------:R-:W-:Y:S01]  /*0bd0*/  @P1 IMAD.MOV.U32 R9, RZ, RZ, R19.reuse ;  /* 0x000000ffff091224 */ /* 0x100fe200078e0013 */
[----:B0-----:R0:W2:Y:S01]  /*0be0*/  @P2 LDG.E.U8 R20, desc[UR6][R10.64+0xa] ;  /* 0x00000a060a142981 */ /* 0x0010a2000c1e1100 */
        /* <DEDUP_REMOVED lines=13> */
[----:B------:R-:W-:Y:S02]  /*0cc0*/  ISETP.NE.AND P4, PT, R14, RZ, PT ;  /* 0x000000ff0e00720c */ /* 0x000fe40003f85270 */
[----:B-----5:R-:W-:Y:S01]  /*0cd0*/  @P0 SHF.R.U32.HI R10, RZ, 0x5, R18 ;  /* 0x00000005ff0a0819 */ /* 0x020fe20000011612 */
[----:B------:R-:W-:-:S04]  /*0ce0*/  @P1 IMAD.MOV.U32 R9, RZ, RZ, R21 ;  /* 0x000000ffff091224 */ /* 0x000fc800078e0015 */
[----:B------:R-:W-:Y:S01]  /*0cf0*/  @P0 IMAD.SHL.U32 R10, R10, 0x4, RZ ;  /* 0x000000040a0a0824 */ /* 0x000fe200078e00ff */
[----:B-1----:R0:W3:Y:S01]  /*0d00*/  @P5 LDG.E.U8 R19, desc[UR6][R12.64+0xb] ;  /* 0x00000b060c135981 */ /* 0x0020e2000c1e1100 */
[--C-:B------:R-:W-:Y:S02]  /*0d10*/  @P3 IMAD.MOV.U32 R7, RZ, RZ, R21.reuse ;  /* 0x000000ffff073224 */ /* 0x100fe400078e0015 */
[----:B------:R-:W-:Y:S01]  /*0d20*/  @P6 IMAD.MOV.U32 R8, RZ, RZ, R21 ;  /* 0x000000ffff086224 */ /* 0x000fe200078e0015 */
[C---:B------:R-:W-:Y:S02]  /*0d30*/  ISETP.EQ.AND P1, PT, R10.reuse, RZ, P0 ;  /* 0x000000ff0a00720c */ /* 0x040fe40000722270 */
[C---:B------:R-:W-:Y:S02]  /*0d40*/  ISETP.EQ.AND P3, PT, R10.reuse, 0x4, P0 ;  /* 0x000000040a00780c */ /* 0x040fe40000762270 */
[----:B------:R-:W-:Y:S02]  /*0d50*/  ISETP.EQ.AND P6, PT, R10, 0x8, P0 ;  /* 0x000000080a00780c */ /* 0x000fe400007c2270 */
[----:B------:R-:W1:Y:S01]  /*0d60*/  @P4 LDC.64 R10, c[0x0][0x390] ;  /* 0x0000e400ff0a4b82 */ /* 0x000e620000000a00 */
[----:B0-----:R-:W-:-:S02]  /*0d70*/  SHF.R.U32.HI R12, RZ, 0xd, R6 ;  /* 0x0000000dff0c7819 */ /* 0x001fc40000011606 */
[----:B------:R-:W-:-:S04]  /*0d80*/  @P0 SHF.L.W.U32 R18, R15, R18, RZ ;  /* 0x000000120f120219 */ /* 0x000fc80000000eff */
[----:B------:R-:W-:Y:S02]  /*0d90*/  @P1 IMAD.MOV.U32 R21, RZ, RZ, R9 ;  /* 0x000000ffff151224 */ /* 0x000fe400078e0009 */
[----:B------:R-:W-:Y:S02]  /*0da0*/  @P3 IMAD.MOV.U32 R21, RZ, RZ, R7 ;  /* 0x000000ffff153224 */ /* 0x000fe400078e0007 */
[----:B------:R-:W-:Y:S01]  /*0db0*/  @P6 IMAD.MOV.U32 R21, RZ, RZ, R8 ;  /* 0x000000ffff156224 */ /* 0x000fe200078e0008 */
[----:B------:R-:W-:-:S04]  /*0dc0*/  LOP3.LUT R15, R12, 0x1, RZ, 0xc0, !PT ;  /* 0x000000010c0f7812 */ /* 0x000fc800078ec0ff */
[----:B------:R-:W-:Y:S02]  /*0dd0*/  @P0 LOP3.LUT R22, R18, R21, RZ, 0xfc, !PT ;  /* 0x0000001512160212 */ /* 0x000fe400078efcff */
[----:B------:R-:W-:Y:S01]  /*0de0*/  ISETP.NE.AND P0, PT, R15, RZ, PT ;  /* 0x000000ff0f00720c */ /* 0x000fe20003f05270 */
[----:B-1----:R-:W4:-:S12]  /*0df0*/  @P4 LDG.E.U8 R21, desc[UR6][R10.64+0xc] ;  /* 0x00000c060a154981 */ /* 0x002f18000c1e1100 */
[----:B------:R-:W0:Y:S02]  /*0e00*/  @P0 LDC.64 R12, c[0x0][0x390] ;  /* 0x0000e400ff0c0b82 */ /* 0x000e240000000a00 */
[----:B0-----:R0:W5:Y:S01]  /*0e10*/  @P0 LDG.E.U8 R18, desc[UR6][R12.64+0xd] ;  /* 0x00000d060c120981 */ /* 0x001162000c1e1100 */
[--C-:B------:R-:W-:Y:S02]  /*0e20*/  @P1 IMAD.MOV.U32 R9, RZ, RZ, R22.reuse ;  /* 0x000000ffff091224 */ /* 0x100fe400078e0016 */
[--C-:B------:R-:W-:Y:S02]  /*0e30*/  @P3 IMAD.MOV.U32 R7, RZ, RZ, R22.reuse ;  /* 0x000000ffff073224 */ /* 0x100fe400078e0016 */
[----:B------:R-:W-:Y:S01]  /*0e40*/  @P6 IMAD.MOV.U32 R8, RZ, RZ, R22 ;  /* 0x000000ffff086224 */ /* 0x000fe200078e0016 */
[--C-:B0-----:R-:W-:Y:S02]  /*0e50*/  SHF.R.U32.HI R12, RZ, 0xe, R6.reuse ;  /* 0x0000000eff0c7819 */ /* 0x101fe40000011606 */
[----:B------:R-:W-:-:S02]  /*0e60*/  SHF.R.U32.HI R13, RZ, 0xf, R6 ;  /* 0x0000000fff0d7819 */ /* 0x000fc40000011606 */
[----:B--2---:R-:W-:-:S05]  /*0e70*/  @P2 SHF.R.U32.HI R23, RZ, 0x5, R20 ;  /* 0x00000005ff172819 */ /* 0x004fca0000011614 */
[----:B------:R-:W-:-:S05]  /*0e80*/  @P2 IMAD.SHL.U32 R23, R23, 0x4, RZ ;  /* 0x0000000417172824 */ /* 0x000fca00078e00ff */
[C---:B------:R-:W-:Y:S02]  /*0e90*/  ISETP.EQ.AND P1, PT, R23.reuse, RZ, P2 ;  /* 0x000000ff1700720c */ /* 0x040fe40001722270 */
[C---:B------:R-:W-:Y:S02]  /*0ea0*/  ISETP.EQ.AND P3, PT, R23.reuse, 0x4, P2 ;  /* 0x000000041700780c */ /* 0x040fe40001762270 */
[----:B------:R-:W-:Y:S02]  /*0eb0*/  ISETP.EQ.AND P6, PT, R23, 0x8, P2 ;  /* 0x000000081700780c */ /* 0x000fe400017c2270 */
[----:B------:R-:W-:-:S07]  /*0ec0*/  @P2 SHF.L.W.U32 R17, R17, R20, RZ ;  /* 0x0000001411112219 */ /* 0x000fce0000000eff */
[----:B------:R-:W-:Y:S02]  /*0ed0*/  @P1 IMAD.MOV.U32 R10, RZ, RZ, R9 ;  /* 0x000000ffff0a1224 */ /* 0x000fe400078e0009 */
[----:B------:R-:W-:Y:S02]  /*0ee0*/  @P3 IMAD.MOV.U32 R10, RZ, RZ, R7 ;  /* 0x000000ffff0a3224 */ /* 0x000fe400078e0007 */
[----:B------:R-:W-:Y:S01]  /*0ef0*/  @P6 IMAD.MOV.U32 R10, RZ, RZ, R8 ;  /* 0x000000ffff0a6224 */ /* 0x000fe200078e0008 */
[----:B---3--:R-:W-:-:S04]  /*0f00*/  @P5 SHF.R.U32.HI R11, RZ, 0x5, R19 ;  /* 0x00000005ff0b5819 */ /* 0x008fc80000011613 */
[----:B------:R-:W-:Y:S01]  /*0f10*/  @P2 LOP3.LUT R10, R17, R10, RZ, 0xfc, !PT ;  /* 0x0000000a110a2212 */ /* 0x000fe200078efcff */
[----:B------:R-:W-:Y:S01]  /*0f20*/  @P5 IMAD.SHL.U32 R11, R11, 0x4, RZ ;  /* 0x000000040b0b5824 */ /* 0x000fe200078e00ff */
[----:B------:R-:W-:-:S03]  /*0f30*/  LOP3.LUT P2, R17, R12, 0x1, RZ, 0xc0, !PT ;  /* 0x000000010c117812 */ /* 0x000fc6000784c0ff */
[--C-:B------:R-:W-:Y:S02]  /*0f40*/  @P1 IMAD.MOV.U32 R9, RZ, RZ, R10.reuse ;  /* 0x000000ffff091224 */ /* 0x100fe400078e000a */
[--C-:B------:R-:W-:Y:S01]  /*0f50*/  @P3 IMAD.MOV.U32 R7, RZ, RZ, R10.reuse ;  /* 0x000000ffff073224 */ /* 0x100fe200078e000a */
[C---:B------:R-:W-:Y:S01]  /*0f60*/  ISETP.EQ.AND P1, PT, R11.reuse, RZ, P5 ;  /* 0x000000ff0b00720c */ /* 0x040fe20002f22270 */
[----:B------:R-:W-:Y:S01]  /*0f70*/  @P6 IMAD.MOV.U32 R8, RZ, RZ, R10 ;  /* 0x000000ffff086224 */ /* 0x000fe200078e000a */
[C---:B------:R-:W-:Y:S02]  /*0f80*/  ISETP.EQ.AND P3, PT, R11.reuse, 0x4, P5 ;  /* 0x000000040b00780c */ /* 0x040fe40002f62270 */
[----:B------:R-:W-:-:S03]  /*0f90*/  ISETP.EQ.AND P6, PT, R11, 0x8, P5 ;  /* 0x000000080b00780c */ /* 0x000fc60002fc2270 */
[----:B------:R-:W0:Y:S06]  /*0fa0*/  @P2 LDC.64 R10, c[0x0][0x390] ;  /* 0x0000e400ff0a2b82 */ /* 0x000e2c0000000a00 */
[----:B------:R-:W-:Y:S02]  /*0fb0*/  @P1 IMAD.MOV.U32 R12, RZ, RZ, R9 ;  /* 0x000000ffff0c1224 */ /* 0x000fe400078e0009 */
[----:B------:R-:W-:Y:S02]  /*0fc0*/  @P3 IMAD.MOV.U32 R12, RZ, RZ, R7 ;  /* 0x000000ffff0c3224 */ /* 0x000fe400078e0007 */
[----:B------:R-:W-:Y:S01]  /*0fd0*/  @P6 IMAD.MOV.U32 R12, RZ, RZ, R8 ;  /* 0x000000ffff0c6224 */ /* 0x000fe200078e0008 */
[----:B------:R-:W-:-:S03]  /*0fe0*/  @P5 SHF.L.W.U32 R19, R16, R19, RZ ;  /* 0x0000001310135219 */ /* 0x000fc60000000eff */
[----:B------:R-:W-:Y:S01]  /*0ff0*/  @P5 IMAD.MOV.U32 R20, RZ, RZ, R12 ;  /* 0x000000ffff145224 */ /* 0x000fe200078e000c */
[----:B------:R-:W-:Y:S02]  /*1000*/  LOP3.LUT R16, R13, 0x1, RZ, 0xc0, !PT ;  /* 0x000000010d107812 */ /* 0x000fe400078ec0ff */
[----:B----4-:R-:W-:Y:S02]  /*1010*/  @P4 SHF.R.U32.HI R12, RZ, 0x5, R21 ;  /* 0x00000005ff0c4819 */ /* 0x010fe40000011615 */
[----:B------:R-:W-:Y:S02]  /*1020*/  @P5 LOP3.LUT R19, R19, R20, RZ, 0xfc, !PT ;  /* 0x0000001413135212 */ /* 0x000fe400078efcff */
[----:B------:R-:W-:Y:S01]  /*1030*/  ISETP.NE.U32.AND P5, PT, R16, 0x1, PT ;  /* 0x000000011000780c */ /* 0x000fe20003fa5070 */
[----:B------:R-:W-:Y:S02]  /*1040*/  @P4 IMAD.SHL.U32 R12, R12, 0x4, RZ ;  /* 0x000000040c0c4824 */ /* 0x000fe400078e00ff */
[----:B------:R-:W-:-:S02]  /*1050*/  @P1 IMAD.MOV.U32 R9, RZ, RZ, R19 ;  /* 0x000000ffff091224 */ /* 0x000fc400078e0013 */
[--C-:B------:R-:W-:Y:S01]  /*1060*/  @P3 IMAD.MOV.U32 R7, RZ, RZ, R19.reuse ;  /* 0x000000ffff073224 */ /* 0x100fe200078e0013 */
[C---:B------:R-:W-:Y:S01]  /*1070*/  ISETP.EQ.AND P1, PT, R12.reuse, RZ, P4 ;  /* 0x000000ff0c00720c */ /* 0x040fe20002722270 */
[----:B------:R-:W-:Y:S01]  /*1080*/  @P6 IMAD.MOV.U32 R8, RZ, RZ, R19 ;  /* 0x000000ffff086224 */ /* 0x000fe200078e0013 */
[C---:B------:R-:W-:Y:S01]  /*1090*/  ISETP.EQ.AND P3, PT, R12.reuse, 0x4, P4 ;  /* 0x000000040c00780c */ /* 0x040fe20002762270 */
[----:B0-----:R0:W2:Y:S01]  /*10a0*/  @P2 LDG.E.U8 R20, desc[UR6][R10.64+0xe] ;  /* 0x00000e060a142981 */ /* 0x0010a2000c1e1100 */
[----:B------:R-:W-:-:S03]  /*10b0*/  ISETP.EQ.AND P6, PT, R12, 0x8, P4 ;  /* 0x000000080c00780c */ /* 0x000fc600027c2270 */
[----:B------:R-:W1:Y:S01]  /*10c0*/  @!P5 LDC.64 R12, c[0x0][0x390] ;  /* 0x0000e400ff0cdb82 */ /* 0x000e620000000a00 */
[----:B------:R-:W-:-:S05]  /*10d0*/  @P4 SHF.L.W.U32 R21, R14, R21, RZ ;  /* 0x000000150e154219 */ /* 0x000fca0000000eff */
[----:B------:R-:W-:Y:S01]  /*10e0*/  @P1 IMAD.MOV.U32 R19, RZ, RZ, R9 ;  /* 0x000000ffff131224 */ /* 0x000fe200078e0009 */
[----:B0-----:R-:W-:Y:S01]  /*10f0*/  SHF.R.U32.HI R10, RZ, 0x10, R6 ;  /* 0x00000010ff0a7819 */ /* 0x001fe20000011606 */
[----:B------:R-:W-:Y:S02]  /*1100*/  @P3 IMAD.MOV.U32 R19, RZ, RZ, R7 ;  /* 0x000000ffff133224 */ /* 0x000fe400078e0007 */
[----:B------:R-:W-:Y:S01]  /*1110*/  @P6 IMAD.MOV.U32 R19, RZ, RZ, R8 ;  /* 0x000000ffff136224 */ /* 0x000fe200078e0008 */
[----:B------:R-:W-:-:S04]  /*1120*/  LOP3.LUT R14, R10, 0x1, RZ, 0xc0, !PT ;  /* 0x000000010a0e7812 */ /* 0x000fc800078ec0ff */
[----:B------:R-:W-:Y:S02]  /*1130*/  @P4 LOP3.LUT R21, R21, R19, RZ, 0xfc, !PT ;  /* 0x0000001315154212 */ /* 0x000fe400078efcff */
[----:B------:R-:W-:Y:S02]  /*1140*/  ISETP.NE.U32.AND P4, PT, R14, 0x1, PT ;  /* 0x000000010e00780c */ /* 0x000fe40003f85070 */
[----:B-----5:R-:W-:Y:S01]  /*1150*/  @P0 SHF.R.U32.HI R10, RZ, 0x5, R18 ;  /* 0x00000005ff0a0819 */ /* 0x020fe20000011612 */
[----:B------:R-:W-:-:S04]  /*1160*/  @P1 IMAD.MOV.U32 R9, RZ, RZ, R21 ;  /* 0x000000ffff091224 */ /* 0x000fc800078e0015 */
[----:B------:R-:W-:Y:S01]  /*1170*/  @P0 IMAD.SHL.U32 R10, R10, 0x4, RZ ;  /* 0x000000040a0a0824 */ /* 0x000fe200078e00ff */
[----:B-1----:R0:W3:Y:S01]  /*1180*/  @!P5 LDG.E.U8 R19, desc[UR6][R12.64+0xf] ;  /* 0x00000f060c13d981 */ /* 0x0020e2000c1e1100 */
[--C-:B------:R-:W-:Y:S02]  /*1190*/  @P3 IMAD.MOV.U32 R7, RZ, RZ, R21.reuse ;  /* 0x000000ffff073224 */ /* 0x100fe400078e0015 */
[----:B------:R-:W-:Y:S01]  /*11a0*/  @P6 IMAD.MOV.U32 R8, RZ, RZ, R21 ;  /* 0x000000ffff086224 */ /* 0x000fe200078e0015 */
[C---:B------:R-:W-:Y:S02]  /*11b0*/  ISETP.EQ.AND P1, PT, R10.reuse, RZ, P0 ;  /* 0x000000ff0a00720c */ /* 0x040fe40000722270 */
[C---:B------:R-:W-:Y:S02]  /*11c0*/  ISETP.EQ.AND P3, PT, R10.reuse, 0x4, P0 ;  /* 0x000000040a00780c */ /* 0x040fe40000762270 */
[----:B------:R-:W-:Y:S02]  /*11d0*/  ISETP.EQ.AND P6, PT, R10, 0x8, P0 ;  /* 0x000000080a00780c */ /* 0x000fe400007c2270 */
[----:B------:R-:W1:Y:S01]  /*11e0*/  @!P4 LDC.64 R10, c[0x0][0x390] ;  /* 0x0000e400ff0acb82 */ /* 0x000e620000000a00 */
[----:B------:R-:W-:-:S02]  /*11f0*/  @P0 SHF.L.W.U32 R15, R15, R18, RZ ;  /* 0x000000120f0f0219 */ /* 0x000fc40000000eff */
[----:B0-----:R-:W-:-:S04]  /*1200*/  SHF.R.U32.HI R12, RZ, 0x11, R6 ;  /* 0x00000011ff0c7819 */ /* 0x001fc80000011606 */
[----:B------:R-:W-:Y:S02]  /*1210*/  @P1 IMAD.MOV.U32 R21, RZ, RZ, R9 ;  /* 0x000000ffff151224 */ /* 0x000fe400078e0009 */
[----:B------:R-:W-:Y:S02]  /*1220*/  @P3 IMAD.MOV.U32 R21, RZ, RZ, R7 ;  /* 0x000000ffff153224 */ /* 0x000fe400078e0007 */
[----:B------:R-:W-:-:S05]  /*1230*/  @P6 IMAD.MOV.U32 R21, RZ, RZ, R8 ;  /* 0x000000ffff156224 */ /* 0x000fca00078e0008 */
[----:B------:R-:W-:Y:S02]  /*1240*/  @P0 LOP3.LUT R22, R15, R21, RZ, 0xfc, !PT ;  /* 0x000000150f160212 */ /* 0x000fe400078efcff */
[----:B------:R-:W-:Y:S01]  /*1250*/  LOP3.LUT P0, R15, R12, 0x1, RZ, 0xc0, !PT ;  /* 0x000000010c0f7812 */ /* 0x000fe2000780c0ff */
[----:B-1----:R-:W4:-:S12]  /*1260*/  @!P4 LDG.E.U8 R21, desc[UR6][R10.64+0x10] ;  /* 0x000010060a15c981 */ /* 0x002f18000c1e1100 */
[----:B------:R-:W0:Y:S02]  /*1270*/  @P0 LDC.64 R12, c[0x0][0x390] ;  /* 0x0000e400ff0c0b82 */ /* 0x000e240000000a00 */
[----:B0-----:R0:W5:Y:S01]  /*1280*/  @P0 LDG.E.U8 R18, desc[UR6][R12.64+0x11] ;  /* 0x000011060c120981 */ /* 0x001162000c1e1100 */
[--C-:B------:R-:W-:Y:S02]  /*1290*/  @P1 IMAD.MOV.U32 R9, RZ, RZ, R22.reuse ;  /* 0x000000ffff091224 */ /* 0x100fe400078e0016 */
[--C-:B------:R-:W-:Y:S02]  /*12a0*/  @P3 IMAD.MOV.U32 R7, RZ, RZ, R22.reuse ;  /* 0x000000ffff073224 */ /* 0x100fe400078e0016 */
[----:B------:R-:W-:Y:S01]  /*12b0*/  @P6 IMAD.MOV.U32 R8, RZ, RZ, R22 ;  /* 0x000000ffff086224 */ /* 0x000fe200078e0016 */
[----:B0-----:R-:W-:Y:S02]  /*12c0*/  SHF.R.U32.HI R12, RZ, 0x12, R6 ;  /* 0x00000012ff0c7819 */ /* 0x001fe40000011606 */
        /* <DEDUP_REMOVED lines=9> */
[----:B---3--:R-:W-:-:S04]  /*1360*/  @!P5 SHF.R.U32.HI R11, RZ, 0x5, R19 ;  /* 0x00000005ff0bd819 */ /* 0x008fc80000011613 */
[----:B------:R-:W-:Y:S01]  /*1370*/  @P2 LOP3.LUT R10, R17, R10, RZ, 0xfc, !PT ;  /* 0x0000000a110a2212 */ /* 0x000fe200078efcff */
[----:B------:R-:W-:Y:S01]  /*1380*/  @!P5 IMAD.SHL.U32 R11, R11, 0x4, RZ ;  /* 0x000000040b0bd824 */ /* 0x000fe200078e00ff */
[----:B------:R-:W-:-:S03]  /*1390*/  LOP3.LUT P2, R17, R12, 0x1, RZ, 0xc0, !PT ;  /* 0x000000010c117812 */ /* 0x000fc6000784c0ff */
[--C-:B------:R-:W-:Y:S01]  /*13a0*/  @P1 IMAD.MOV.U32 R9, RZ, RZ, R10.reuse ;  /* 0x000000ffff091224 */ /* 0x100fe200078e000a */
[C---:B------:R-:W-:Y:S01]  /*13b0*/  ISETP.EQ.AND P1, PT, R11.reuse, RZ, !P5 ;  /* 0x000000ff0b00720c */ /* 0x040fe20006f22270 */
[--C-:B------:R-:W-:Y:S01]  /*13c0*/  @P3 IMAD.MOV.U32 R7, RZ, RZ, R10.reuse ;  /* 0x000000ffff073224 */ /* 0x100fe200078e000a */
[C---:B------:R-:W-:Y:S01]  /*13d0*/  ISETP.EQ.AND P3, PT, R11.reuse, 0x4, !P5 ;  /* 0x000000040b00780c */ /* 0x040fe20006f62270 */
[----:B------:R-:W-:Y:S01]  /*13e0*/  @P6 IMAD.MOV.U32 R8, RZ, RZ, R10 ;  /* 0x000000ffff086224 */ /* 0x000fe200078e000a */
[----:B------:R-:W-:-:S05]  /*13f0*/  ISETP.EQ.AND P6, PT, R11, 0x8, !P5 ;  /* 0x000000080b00780c */ /* 0x000fca0006fc2270 */
[----:B------:R-:W0:Y:S01]  /*1400*/  @P2 LDC.64 R10, c[0x0][0x390] ;  /* 0x0000e400ff0a2b82 */ /* 0x000e220000000a00 */
[----:B------:R-:W-:-:S03]  /*1410*/  @!P5 SHF.L.W.U32 R16, R16, R19, RZ ;  /* 0x000000131010d219 */ /* 0x000fc60000000eff */
[----:B------:R-:W-:Y:S02]  /*1420*/  @P1 IMAD.MOV.U32 R12, RZ, RZ, R9 ;  /* 0x000000ffff0c1224 */ /* 0x000fe400078e0009 */
[----:B------:R-:W-:Y:S02]  /*1430*/  @P3 IMAD.MOV.U32 R12, RZ, RZ, R7 ;  /* 0x000000ffff0c3224 */ /* 0x000fe400078e0007 */
[----:B------:R-:W-:Y:S01]  /*1440*/  @P6 IMAD.MOV.U32 R12, RZ, RZ, R8 ;  /* 0x000000ffff0c6224 */ /* 0x000fe200078e0008 */
[----:B------:R-:W-:Y:S02]  /*1450*/  SHF.R.U32.HI R19, RZ, 0x13, R6 ;  /* 0x00000013ff137819 */ /* 0x000fe40000011606 */
[----:B----4-:R-:W-:Y:S02]  /*1460*/  @!P4 SHF.R.U32.HI R13, RZ, 0x5, R21 ;  /* 0x00000005ff0dc819 */ /* 0x010fe40000011615 */
[----:B------:R-:W-:-:S03]  /*1470*/  @!P5 LOP3.LUT R12, R16, R12, RZ, 0xfc, !PT ;  /* 0x0000000c100cd212 */ /* 0x000fc600078efcff */
[----:B------:R-:W-:Y:S01]  /*1480*/  @!P4 IMAD.SHL.U32 R13, R13, 0x4, RZ ;  /* 0x000000040d0dc824 */ /* 0x000fe200078e00ff */
[----:B------:R-:W-:Y:S01]  /*1490*/  LOP3.LUT P5, R16, R19, 0x1, RZ, 0xc0, !PT ;  /* 0x0000000113107812 */ /* 0x000fe200078ac0ff */
[--C-:B------:R-:W-:Y:S02]  /*14a0*/  @P1 IMAD.MOV.U32 R9, RZ, RZ, R12.reuse ;  /* 0x000000ffff091224 */ /* 0x100fe400078e000c */
[--C-:B------:R-:W-:Y:S01]  /*14b0*/  @P3 IMAD.MOV.U32 R7, RZ, RZ, R12.reuse ;  /* 0x000000ffff073224 */ /* 0x100fe200078e000c */
[C---:B------:R-:W-:Y:S01]  /*14c0*/  ISETP.EQ.AND P1, PT, R13.reuse, RZ, !P4 ;  /* 0x000000ff0d00720c */ /* 0x040fe20006722270 */
[----:B------:R-:W-:Y:S01]  /*14d0*/  @P6 IMAD.MOV.U32 R8, RZ, RZ, R12 ;  /* 0x000000ffff086224 */ /* 0x000fe200078e000c */
[C---:B------:R-:W-:Y:S01]  /*14e0*/  ISETP.EQ.AND P3, PT, R13.reuse, 0x4, !P4 ;  /* 0x000000040d00780c */ /* 0x040fe20006762270 */
[----:B0-----:R0:W2:Y:S01]  /*14f0*/  @P2 LDG.E.U8 R20, desc[UR6][R10.64+0x12] ;  /* 0x000012060a142981 */ /* 0x0010a2000c1e1100 */
[----:B------:R-:W-:-:S05]  /*1500*/  ISETP.EQ.AND P6, PT, R13, 0x8, !P4 ;  /* 0x000000080d00780c */ /* 0x000fca00067c2270 */
[----:B------:R-:W1:Y:S04]  /*1510*/  @P5 LDC.64 R12, c[0x0][0x390] ;  /* 0x0000e400ff0c5b82 */ /* 0x000e680000000a00 */
[----:B------:R-:W-:Y:S02]  /*1520*/  @P1 IMAD.MOV.U32 R19, RZ, RZ, R9 ;  /* 0x000000ffff131224 */ /* 0x000fe400078e0009 */
[----:B------:R-:W-:Y:S02]  /*1530*/  @P3 IMAD.MOV.U32 R19, RZ, RZ, R7 ;  /* 0x000000ffff133224 */ /* 0x000fe400078e0007 */
[----:B------:R-:W-:Y:S01]  /*1540*/  @P6 IMAD.MOV.U32 R19, RZ, RZ, R8 ;  /* 0x000000ffff136224 */ /* 0x000fe200078e0008 */
[----:B------:R-:W-:-:S03]  /*1550*/  @!P4 SHF.L.W.U32 R14, R14, R21, RZ ;  /* 0x000000150e0ec219 */ /* 0x000fc60000000eff */
[----:B------:R-:W-:Y:S01]  /*1560*/  @!P4 IMAD.MOV.U32 R21, RZ, RZ, R19 ;  /* 0x000000ffff15c224 */ /* 0x000fe200078e0013 */
[----:B------:R-:W-:-:S04]  /*1570*/  SHF.R.U32.HI R19, RZ, 0x14, R6 ;  /* 0x00000014ff137819 */ /* 0x000fc80000011606 */
[----:B0-----:R-:W-:Y:S02]  /*1580*/  @!P4 LOP3.LUT R10, R14, R21, RZ, 0xfc, !PT ;  /* 0x000000150e0ac212 */ /* 0x001fe400078efcff */
[----:B------:R-:W-:Y:S02]  /*1590*/  LOP3.LUT P4, R14, R19, 0x1, RZ, 0xc0, !PT ;  /* 0x00000001130e7812 */ /* 0x000fe4000788c0ff */
[----:B-----5:R-:W-:Y:S01]  /*15a0*/  @P0 SHF.R.U32.HI R11, RZ, 0x5, R18 ;  /* 0x00000005ff0b0819 */ /* 0x020fe20000011612 */
[--C-:B------:R-:W-:Y:S01]  /*15b0*/  @P1 IMAD.MOV.U32 R9, RZ, RZ, R10.reuse ;  /* 0x000000ffff091224 */ /* 0x100fe200078e000a */
[----:B-1----:R0:W3:Y:S03]  /*15c0*/  @P5 LDG.E.U8 R19, desc[UR6][R12.64+0x13] ;  /* 0x000013060c135981 */ /* 0x0020e6000c1e1100 */
[----:B------:R-:W-:Y:S02]  /*15d0*/  @P0 IMAD.SHL.U32 R11, R11, 0x4, RZ ;  /* 0x000000040b0b0824 */ /* 0x000fe400078e00ff */
[----:B------:R-:W-:-:S02]  /*15e0*/  @P3 IMAD.MOV.U32 R7, RZ, RZ, R10 ;  /* 0x000000ffff073224 */ /* 0x000fc400078e000a */
[----:B------:R-:W-:Y:S01]  /*15f0*/  @P6 IMAD.MOV.U32 R8, RZ, RZ, R10 ;  /* 0x000000ffff086224 */ /* 0x000fe200078e000a */
[C---:B------:R-:W-:Y:S02]  /*1600*/  ISETP.EQ.AND P1, PT, R11.reuse, RZ, P0 ;  /* 0x000000ff0b00720c */ /* 0x040fe40000722270 */
[C---:B------:R-:W-:Y:S02]  /*1610*/  ISETP.EQ.AND P3, PT, R11.reuse, 0x4, P0 ;  /* 0x000000040b00780c */ /* 0x040fe40000762270 */
[----:B------:R-:W-:Y:S02]  /*1620*/  ISETP.EQ.AND P6, PT, R11, 0x8, P0 ;  /* 0x000000080b00780c */ /* 0x000fe400007c2270 */
[----:B------:R-:W1:Y:S01]  /*1630*/  @P4 LDC.64 R10, c[0x0][0x390] ;  /* 0x0000e400ff0a4b82 */ /* 0x000e620000000a00 */
[----:B------:R-:W-:Y:S02]  /*1640*/  @P0 SHF.L.W.U32 R15, R15, R18, RZ ;  /* 0x000000120f0f0219 */ /* 0x000fe40000000eff */
[----:B0-----:R-:W-:-:S04]  /*1650*/  SHF.R.U32.HI R12, RZ, 0x15, R6 ;  /* 0x00000015ff0c7819 */ /* 0x001fc80000011606 */
[----:B------:R-:W-:Y:S02]  /*1660*/  @P1 IMAD.MOV.U32 R21, RZ, RZ, R9 ;  /* 0x000000ffff151224 */ /* 0x000fe400078e0009 */
[----:B------:R-:W-:Y:S02]  /*1670*/  @P3 IMAD.MOV.U32 R21, RZ, RZ, R7 ;  /* 0x000000ffff153224 */ /* 0x000fe400078e0007 */
[----:B------:R-:W-:-:S05]  /*1680*/  @P6 IMAD.MOV.U32 R21, RZ, RZ, R8 ;  /* 0x000000ffff156224 */ /* 0x000fca00078e0008 */
[----:B------:R-:W-:Y:S02]  /*1690*/  @P0 LOP3.LUT R22, R15, R21, RZ, 0xfc, !PT ;  /* 0x000000150f160212 */ /* 0x000fe400078efcff */
[----:B------:R-:W-:Y:S01]  /*16a0*/  LOP3.LUT P0, R15, R12, 0x1, RZ, 0xc0, !PT ;  /* 0x000000010c0f7812 */ /* 0x000fe2000780c0ff */
[----:B-1----:R-:W4:-:S12]  /*16b0*/  @P4 LDG.E.U8 R21, desc[UR6][R10.64+0x14] ;  /* 0x000014060a154981 */ /* 0x002f18000c1e1100 */
        /* <DEDUP_REMOVED lines=24> */
[----:B------:R-:W-:Y:S02]  /*1840*/  ISETP.EQ.AND P6, PT, R11, 0x8, P5 ;  /* 0x000000080b00780c */ /* 0x000fe40002fc2270 */
[----:B------:R-:W-:Y:S01]  /*1850*/  @P5 SHF.L.W.U32 R16, R16, R19, RZ ;  /* 0x0000001310105219 */ /* 0x000fe20000000eff */
[----:B------:R-:W0:Y:S06]  /*1860*/  @P2 LDC.64 R10, c[0x0][0x390] ;  /* 0x0000e400ff0a2b82 */ /* 0x000e2c0000000a00 */
[----:B------:R-:W-:-:S02]  /*1870*/  @P1 IMAD.MOV.U32 R12, RZ, RZ, R9 ;  /* 0x000000ffff0c1224 */ /* 0x000fc400078e0009 */
[----:B------:R-:W-:Y:S02]  /*1880*/  @P3 IMAD.MOV.U32 R12, RZ, RZ, R7 ;  /* 0x000000ffff0c3224 */ /* 0x000fe400078e0007 */
[----:B------:R-:W-:Y:S01]  /*1890*/  @P6 IMAD.MOV.U32 R12, RZ, RZ, R8 ;  /* 0x000000ffff0c6224 */ /* 0x000fe200078e0008 */
[----:B------:R-:W-:-:S04]  /*18a0*/  SHF.R.U32.HI R19, RZ, 0x17, R6 ;  /* 0x00000017ff137819 */ /* 0x000fc80000011606 */
[----:B------:R-:W-:Y:S02]  /*18b0*/  @P5 LOP3.LUT R12, R16, R12, RZ, 0xfc, !PT ;  /* 0x0000000c100c5212 */ /* 0x000fe400078efcff */
[----:B----4-:R-:W-:-:S03]  /*18c0*/  @P4 SHF.R.U32.HI R13, RZ, 0x5, R21 ;  /* 0x00000005ff0d4819 */ /* 0x010fc60000011615 */
[--C-:B------:R-:W-:Y:S02]  /*18d0*/  @P1 IMAD.MOV.U32 R9, RZ, RZ, R12.reuse ;  /* 0x000000ffff091224 */ /* 0x100fe400078e000c */
[----:B------:R-:W-:Y:S01]  /*18e0*/  @P4 IMAD.SHL.U32 R13, R13, 0x4, RZ ;  /* 0x000000040d0d4824 */ /* 0x000fe200078e00ff */
[----:B------:R-:W-:Y:S01]  /*18f0*/  LOP3.LUT P5, R16, R19, 0x1, RZ, 0xc0, !PT ;  /* 0x0000000113107812 */ /* 0x000fe200078ac0ff */
[--C-:B------:R-:W-:Y:S01]  /*1900*/  @P3 IMAD.MOV.U32 R7, RZ, RZ, R12.reuse ;  /* 0x000000ffff073224 */ /* 0x100fe200078e000c */
[----:B0-----:R0:W2:Y:S01]  /*1910*/  @P2 LDG.E.U8 R20, desc[UR6][R10.64+0x16] ;  /* 0x000016060a142981 */ /* 0x0010a2000c1e1100 */
[----:B------:R-:W-:Y:S01]  /*1920*/  @P6 IMAD.MOV.U32 R8, RZ, RZ, R12 ;  /* 0x000000ffff086224 */ /* 0x000fe200078e000c */
[C---:B------:R-:W-:Y:S02]  /*1930*/  ISETP.EQ.AND P1, PT, R13.reuse, RZ, P4 ;  /* 0x000000ff0d00720c */ /* 0x040fe40002722270 */
[C---:B------:R-:W-:Y:S02]  /*1940*/  ISETP.EQ.AND P3, PT, R13.reuse, 0x4, P4 ;  /* 0x000000040d00780c */ /* 0x040fe40002762270 */
[----:B------:R-:W-:-:S05]  /*1950*/  ISETP.EQ.AND P6, PT, R13, 0x8, P4 ;  /* 0x000000080d00780c */ /* 0x000fca00027c2270 */
[----:B------:R-:W1:Y:S04]  /*1960*/  @P5 LDC.64 R12, c[0x0][0x390] ;  /* 0x0000e400ff0c5b82 */ /* 0x000e680000000a00 */
[----:B------:R-:W-:Y:S02]  /*1970*/  @P1 IMAD.MOV.U32 R19, RZ, RZ, R9 ;  /* 0x000000ffff131224 */ /* 0x000fe400078e0009 */
[----:B------:R-:W-:Y:S02]  /*1980*/  @P3 IMAD.MOV.U32 R19, RZ, RZ, R7 ;  /* 0x000000ffff133224 */ /* 0x000fe400078e0007 */
[----:B------:R-:W-:Y:S01]  /*1990*/  @P6 IMAD.MOV.U32 R19, RZ, RZ, R8 ;  /* 0x000000ffff136224 */ /* 0x000fe200078e0008 */
[----:B------:R-:W-:-:S03]  /*19a0*/  @P4 SHF.L.W.U32 R14, R14, R21, RZ ;  /* 0x000000150e0e4219 */ /* 0x000fc60000000eff */
[----:B------:R-:W-:Y:S01]  /*19b0*/  @P4 IMAD.MOV.U32 R21, RZ, RZ, R19 ;  /* 0x000000ffff154224 */ /* 0x000fe200078e0013 */
[----:B------:R-:W-:-:S04]  /*19c0*/  SHF.R.U32.HI R19, RZ, 0x18, R6 ;  /* 0x00000018ff137819 */ /* 0x000fc80000011606 */
[----:B0-----:R-:W-:Y:S02]  /*19d0*/  @P4 LOP3.LUT R10, R14, R21, RZ, 0xfc, !PT ;  /* 0x000000150e0a4212 */ /* 0x001fe400078efcff */
        /* <DEDUP_REMOVED lines=18> */
[----:B-1----:R0:W4:-:S12]  /*1b00*/  @P4 LDG.E.U8 R21, desc[UR6][R10.64+0x18] ;  /* 0x000018060a154981 */ /* 0x002118000c1e1100 */
[----:B------:R-:W1:Y:S02]  /*1b10*/  @P0 LDC.64 R12, c[0x0][0x390] ;  /* 0x0000e400ff0c0b82 */ /* 0x000e640000000a00 */
[----:B-1----:R1:W5:Y:S01]  /*1b20*/  @P0 LDG.E.U8 R18, desc[UR6][R12.64+0x19] ;  /* 0x000019060c120981 */ /* 0x002362000c1e1100 */
[--C-:B------:R-:W-:Y:S02]  /*1b30*/  @P1 IMAD.MOV.U32 R9, RZ, RZ, R22.reuse ;  /* 0x000000ffff091224 */ /* 0x100fe400078e0016 */
[--C-:B------:R-:W-:Y:S02]  /*1b40*/  @P3 IMAD.MOV.U32 R7, RZ, RZ, R22.reuse ;  /* 0x000000ffff073224 */ /* 0x100fe400078e0016 */
[----:B------:R-:W-:Y:S01]  /*1b50*/  @P6 IMAD.MOV.U32 R8, RZ, RZ, R22 ;  /* 0x000000ffff086224 */ /* 0x000fe200078e0016 */
[----:B--2---:R-:W-:-:S05]  /*1b60*/  @P2 SHF.R.U32.HI R23, RZ, 0x5, R20 ;  /* 0x00000005ff172819 */ /* 0x004fca0000011614 */
[----:B------:R-:W-:-:S05]  /*1b70*/  @P2 IMAD.SHL.U32 R23, R23, 0x4, RZ ;  /* 0x0000000417172824 */ /* 0x000fca00078e00ff */
[C---:B------:R-:W-:Y:S02]  /*1b80*/  ISETP.EQ.AND P1, PT, R23.reuse, RZ, P2 ;  /* 0x000000ff1700720c */ /* 0x040fe40001722270 */
[C---:B------:R-:W-:Y:S02]  /*1b90*/  ISETP.EQ.AND P3, PT, R23.reuse, 0x4, P2 ;  /* 0x000000041700780c */ /* 0x040fe40001762270 */
[----:B------:R-:W-:Y:S02]  /*1ba0*/  ISETP.EQ.AND P6, PT, R23, 0x8, P2 ;  /* 0x000000081700780c */ /* 0x000fe400017c2270 */
[----:B------:R-:W-:-:S07]  /*1bb0*/  @P2 SHF.L.W.U32 R17, R17, R20, RZ ;  /* 0x0000001411112219 */ /* 0x000fce0000000eff */
[----:B0-----:R-:W-:Y:S02]  /*1bc0*/  @P1 IMAD.MOV.U32 R10, RZ, RZ, R9 ;  /* 0x000000ffff0a1224 */ /* 0x001fe400078e0009 */
[----:B------:R-:W-:Y:S02]  /*1bd0*/  @P3 IMAD.MOV.U32 R10, RZ, RZ, R7 ;  /* 0x000000ffff0a3224 */ /* 0x000fe400078e0007 */
[----:B------:R-:W-:Y:S01]  /*1be0*/  @P6 IMAD.MOV.U32 R10, RZ, RZ, R8 ;  /* 0x000000ffff0a6224 */ /* 0x000fe200078e0008 */
[----:B---3--:R-:W-:-:S04]  /*1bf0*/  @P5 SHF.R.U32.HI R11, RZ, 0x5, R19 ;  /* 0x00000005ff0b5819 */ /* 0x008fc80000011613 */
[----:B------:R-:W-:Y:S01]  /*1c00*/  @P2 LOP3.LUT R10, R17, R10, RZ, 0xfc, !PT ;  /* 0x0000000a110a2212 */ /* 0x000fe200078efcff */
[----:B------:R-:W-:Y:S01]  /*1c10*/  @P5 IMAD.SHL.U32 R11, R11, 0x4, RZ ;  /* 0x000000040b0b5824 */ /* 0x000fe200078e00ff */
[----:B------:R-:W-:-:S03]  /*1c20*/  SHF.R.U32.HI R17, RZ, 0x1a, R6 ;  /* 0x0000001aff117819 */ /* 0x000fc60000011606 */
[--C-:B------:R-:W-:Y:S02]  /*1c30*/  @P1 IMAD.MOV.U32 R9, RZ, RZ, R10.reuse ;  /* 0x000000ffff091224 */ /* 0x100fe400078e000a */
[--C-:B------:R-:W-:Y:S01]  /*1c40*/  @P3 IMAD.MOV.U32 R7, RZ, RZ, R10.reuse ;  /* 0x000000ffff073224 */ /* 0x100fe200078e000a */
[----:B------:R-:W-:Y:S01]  /*1c50*/  ISETP.EQ.AND P2, PT, R11, RZ, P5 ;  /* 0x000000ff0b00720c */ /* 0x000fe20002f42270 */
[----:B------:R-:W-:Y:S01]  /*1c60*/  @P6 IMAD.MOV.U32 R8, RZ, RZ, R10 ;  /* 0x000000ffff086224 */ /* 0x000fe200078e000a */
[----:B------:R-:W-:Y:S02]  /*1c70*/  LOP3.LUT P1, R17, R17, 0x1, RZ, 0xc0, !PT ;  /* 0x0000000111117812 */ /* 0x000fe4000782c0ff */
[C---:B------:R-:W-:Y:S02]  /*1c80*/  ISETP.EQ.AND P3, PT, R11.reuse, 0x4, P5 ;  /* 0x000000040b00780c */ /* 0x040fe40002f62270 */
[----:B------:R-:W-:Y:S02]  /*1c90*/  ISETP.EQ.AND P6, PT, R11, 0x8, P5 ;  /* 0x000000080b00780c */ /* 0x000fe40002fc2270 */
[----:B------:R-:W-:-:S05]  /*1ca0*/  @P5 SHF.L.W.U32 R16, R16, R19, RZ ;  /* 0x0000001310105219 */ /* 0x000fca0000000eff */
[----:B-1----:R-:W-:Y:S02]  /*1cb0*/  @P2 IMAD.MOV.U32 R12, RZ, RZ, R9 ;  /* 0x000000ffff0c2224 */ /* 0x002fe400078e0009 */
[----:B------:R-:W0:Y:S02]  /*1cc0*/  @P1 LDC.64 R10, c[0x0][0x390] ;  /* 0x0000e400ff0a1b82 */ /* 0x000e240000000a00 */
[----:B------:R-:W-:Y:S02]  /*1cd0*/  @P3 IMAD.MOV.U32 R12, RZ, RZ, R7 ;  /* 0x000000ffff0c3224 */ /* 0x000fe400078e0007 */
[----:B------:R-:W-:Y:S01]  /*1ce0*/  @P6 IMAD.MOV.U32 R12, RZ, RZ, R8 ;  /* 0x000000ffff0c6224 */ /* 0x000fe200078e0008 */
[----:B------:R-:W-:Y:S02]  /*1cf0*/  SHF.R.U32.HI R19, RZ, 0x1b, R6 ;  /* 0x0000001bff137819 */ /* 0x000fe40000011606 */
[----:B----4-:R-:W-:Y:S02]  /*1d00*/  @P4 SHF.R.U32.HI R13, RZ, 0x5, R21 ;  /* 0x00000005ff0d4819 */ /* 0x010fe40000011615 */
[----:B------:R-:W-:-:S03]  /*1d10*/  @P5 LOP3.LUT R12, R16, R12, RZ, 0xfc, !PT ;  /* 0x0000000c100c5212 */ /* 0x000fc600078efcff */
[----:B------:R-:W-:Y:S01]  /*1d20*/  @P4 IMAD.SHL.U32 R13, R13, 0x4, RZ ;  /* 0x000000040d0d4824 */ /* 0x000fe200078e00ff */
[----:B------:R-:W-:Y:S01]  /*1d30*/  LOP3.LUT P5, R16, R19, 0x1, RZ, 0xc0, !PT ;  /* 0x0000000113107812 */ /* 0x000fe200078ac0ff */
[--C-:B------:R-:W-:Y:S02]  /*1d40*/  @P2 IMAD.MOV.U32 R9, RZ, RZ, R12.reuse ;  /* 0x000000ffff092224 */ /* 0x100fe400078e000c */
[--C-:B------:R-:W-:Y:S01]  /*1d50*/  @P3 IMAD.MOV.U32 R7, RZ, RZ, R12.reuse ;  /* 0x000000ffff073224 */ /* 0x100fe200078e000c */
[C---:B------:R-:W-:Y:S01]  /*1d60*/  ISETP.EQ.AND P2, PT, R13.reuse, RZ, P4 ;  /* 0x000000ff0d00720c */ /* 0x040fe20002742270 */
[----:B------:R-:W-:Y:S01]  /*1d70*/  @P6 IMAD.MOV.U32 R8, RZ, RZ, R12 ;  /* 0x000000ffff086224 */ /* 0x000fe200078e000c */
[C---:B------:R-:W-:Y:S01]  /*1d80*/  ISETP.EQ.AND P3, PT, R13.reuse, 0x4, P4 ;  /* 0x000000040d00780c */ /* 0x040fe20002762270 */
[----:B0-----:R0:W2:Y:S01]  /*1d90*/  @P1 LDG.E.U8 R20, desc[UR6][R10.64+0x1a] ;  /* 0x00001a060a141981 */ /* 0x0010a2000c1e1100 */
[----:B------:R-:W-:-:S05]  /*1da0*/  ISETP.EQ.AND P6, PT, R13, 0x8, P4 ;  /* 0x000000080d00780c */ /* 0x000fca00027c2270 */
[----:B------:R-:W1:Y:S04]  /*1db0*/  @P5 LDC.64 R12, c[0x0][0x390] ;  /* 0x0000e400ff0c5b82 */ /* 0x000e680000000a00 */
[----:B------:R-:W-:Y:S02]  /*1dc0*/  @P2 IMAD.MOV.U32 R19, RZ, RZ, R9 ;  /* 0x000000ffff132224 */ /* 0x000fe400078e0009 */
[----:B------:R-:W-:Y:S02]  /*1dd0*/  @P3 IMAD.MOV.U32 R19, RZ, RZ, R7 ;  /* 0x000000ffff133224 */ /* 0x000fe400078e0007 */
[----:B------:R-:W-:Y:S01]  /*1de0*/  @P6 IMAD.MOV.U32 R19, RZ, RZ, R8 ;  /* 0x000000ffff136224 */ /* 0x000fe200078e0008 */
[----:B------:R-:W-:-:S03]  /*1df0*/  @P4 SHF.L.W.U32 R14, R14, R21, RZ ;  /* 0x000000150e0e4219 */ /* 0x000fc60000000eff */
[----:B------:R-:W-:Y:S01]  /*1e00*/  @P4 IMAD.MOV.U32 R23, RZ, RZ, R19 ;  /* 0x000000ffff174224 */ /* 0x000fe200078e0013 */
[----:B------:R-:W-:Y:S02]  /*1e10*/  SHF.R.U32.HI R21, RZ, 0x1c, R6 ;  /* 0x0000001cff157819 */ /* 0x000fe40000011606 */
[----:B-----5:R-:W-:Y:S02]  /*1e20*/  @P0 SHF.R.U32.HI R19, RZ, 0x5, R18 ;  /* 0x00000005ff130819 */ /* 0x020fe40000011612 */
[----:B0-----:R-:W-:Y:S02]  /*1e30*/  @P4 LOP3.LUT R10, R14, R23, RZ, 0xfc, !PT ;  /* 0x000000170e0a4212 */ /* 0x001fe400078efcff */
[----:B------:R-:W-:Y:S01]  /*1e40*/  LOP3.LUT P4, R14, R21, 0x1, RZ, 0xc0, !PT ;  /* 0x00000001150e7812 */ /* 0x000fe2000788c0ff */
[----:B------:R-:W-:Y:S02]  /*1e50*/  @P0 IMAD.SHL.U32 R11, R19, 0x4, RZ ;  /* 0x00000004130b0824 */ /* 0x000fe400078e00ff */
[----:B------:R-:W-:-:S02]  /*1e60*/  @P2 IMAD.MOV.U32 R9, RZ, RZ, R10 ;  /* 0x000000ffff092224 */ /* 0x000fc400078e000a */
[--C-:B------:R-:W-:Y:S01]  /*1e70*/  @P3 IMAD.MOV.U32 R7, RZ, RZ, R10.reuse ;  /* 0x000000ffff073224 */ /* 0x100fe200078e000a */
[C---:B------:R-:W-:Y:S01]  /*1e80*/  ISETP.EQ.AND P2, PT, R11.reuse, RZ, P0 ;  /* 0x000000ff0b00720c */ /* 0x040fe20000742270 */
[----:B------:R-:W-:Y:S01]  /*1e90*/  @P6 IMAD.MOV.U32 R8, RZ, RZ, R10 ;  /* 0x000000ffff086224 */ /* 0x000fe200078e000a */
[C---:B------:R-:W-:Y:S01]  /*1ea0*/  ISETP.EQ.AND P3, PT, R11.reuse, 0x4, P0 ;  /* 0x000000040b00780c */ /* 0x040fe20000762270 */
[----:B-1----:R0:W3:Y:S01]  /*1eb0*/  @P5 LDG.E.U8 R19, desc[UR6][R12.64+0x1b] ;  /* 0x00001b060c135981 */ /* 0x0020e2000c1e1100 */
[----:B------:R-:W-:-:S03]  /*1ec0*/  ISETP.EQ.AND P6, PT, R11, 0x8, P0 ;  /* 0x000000080b00780c */ /* 0x000fc600007c2270 */
[----:B------:R-:W1:Y:S01]  /*1ed0*/  @P4 LDC.64 R10, c[0x0][0x390] ;  /* 0x0000e400ff0a4b82 */ /* 0x000e620000000a00 */
[----:B------:R-:W-:-:S05]  /*1ee0*/  @P0 SHF.L.W.U32 R15, R15, R18, RZ ;  /* 0x000000120f0f0219 */ /* 0x000fca0000000eff */
[----:B------:R-:W-:Y:S02]  /*1ef0*/  @P2 IMAD.MOV.U32 R21, RZ, RZ, R9 ;  /* 0x000000ffff152224 */ /* 0x000fe400078e0009 */
[----:B------:R-:W-:Y:S02]  /*1f00*/  @P3 IMAD.MOV.U32 R21, RZ, RZ, R7 ;  /* 0x000000ffff153224 */ /* 0x000fe400078e0007 */
[----:B------:R-:W-:Y:S01]  /*1f10*/  @P6 IMAD.MOV.U32 R21, RZ, RZ, R8 ;  /* 0x000000ffff156224 */ /* 0x000fe200078e0008 */
[----:B0-----:R-:W-:-:S04]  /*1f20*/  SHF.R.U32.HI R12, RZ, 0x1d, R6 ;  /* 0x0000001dff0c7819 */ /* 0x001fc80000011606 */
        /* <DEDUP_REMOVED lines=23> */
[C---:B------:R-:W-:Y:S02]  /*20a0*/  ISETP.EQ.AND P1, PT, R11.reuse, RZ, P5 ;  /* 0x000000ff0b00720c */ /* 0x040fe40002f22270 */
[C---:B------:R-:W-:Y:S02]  /*20b0*/  ISETP.EQ.AND P2, PT, R11.reuse, 0x4, P5 ;  /* 0x000000040b00780c */ /* 0x040fe40002f42270 */
[----:B------:R-:W-:Y:S01]  /*20c0*/  ISETP.EQ.AND P6, PT, R11, 0x8, P5 ;  /* 0x000000080b00780c */ /* 0x000fe20002fc2270 */
[----:B------:R-:W-:Y:S01]  /*20d0*/  @P3 IMAD.MOV.U32 R7, RZ, RZ, R10 ;  /* 0x000000ffff073224 */ /* 0x000fe200078e000a */
[----:B------:R-:W-:Y:S02]  /*20e0*/  LOP3.LUT P3, R17, R17, 0x1, RZ, 0xc0, !PT ;  /* 0x0000000111117812 */ /* 0x000fe4000786c0ff */
[----:B------:R-:W-:-:S05]  /*20f0*/  @P5 SHF.L.W.U32 R16, R16, R19, RZ ;  /* 0x0000001310105219 */ /* 0x000fca0000000eff */
[----:B-1----:R-:W-:Y:S02]  /*2100*/  @P1 IMAD.MOV.U32 R12, RZ, RZ, R9 ;  /* 0x000000ffff0c1224 */ /* 0x002fe400078e0009 */
[----:B------:R-:W-:Y:S02]  /*2110*/  @P2 IMAD.MOV.U32 R12, RZ, RZ, R7 ;  /* 0x000000ffff0c2224 */ /* 0x000fe400078e0007 */
[----:B------:R-:W-:Y:S01]  /*2120*/  @P6 IMAD.MOV.U32 R12, RZ, RZ, R8 ;  /* 0x000000ffff0c6224 */ /* 0x000fe200078e0008 */
[----:B----4-:R-:W-:Y:S01]  /*2130*/  @P4 SHF.R.U32.HI R13, RZ, 0x5, R21 ;  /* 0x00000005ff0d4819 */ /* 0x010fe20000011615 */
[----:B------:R-:W0:Y:S03]  /*2140*/  @P3 LDC.64 R10, c[0x0][0x390] ;  /* 0x0000e400ff0a3b82 */ /* 0x000e260000000a00 */
[----:B------:R-:W-:Y:S01]  /*2150*/  @P5 LOP3.LUT R16, R16, R12, RZ, 0xfc, !PT ;  /* 0x0000000c10105212 */ /* 0x000fe200078efcff */
[----:B------:R-:W-:-:S04]  /*2160*/  @P4 IMAD.SHL.U32 R13, R13, 0x4, RZ ;  /* 0x000000040d0d4824 */ /* 0x000fc800078e00ff */
[--C-:B------:R-:W-:Y:S01]  /*2170*/  @P2 IMAD.MOV.U32 R7, RZ, RZ, R16.reuse ;  /* 0x000000ffff072224 */ /* 0x100fe200078e0010 */
[C---:B------:R-:W-:Y:S01]  /*2180*/  ISETP.EQ.AND P5, PT, R13.reuse, RZ, P4 ;  /* 0x000000ff0d00720c */ /* 0x040fe200027a2270 */
[--C-:B------:R-:W-:Y:S01]  /*2190*/  @P6 IMAD.MOV.U32 R8, RZ, RZ, R16.reuse ;  /* 0x000000ffff086224 */ /* 0x100fe200078e0010 */
[C---:B------:R-:W-:Y:S02]  /*21a0*/  ISETP.EQ.AND P2, PT, R13.reuse, 0x4, P4 ;  /* 0x000000040d00780c */ /* 0x040fe40002742270 */
[----:B------:R-:W-:Y:S01]  /*21b0*/  ISETP.EQ.AND P6, PT, R13, 0x8, P4 ;  /* 0x000000080d00780c */ /* 0x000fe200027c2270 */
[----:B------:R-:W-:Y:S01]  /*21c0*/  @P1 IMAD.MOV.U32 R9, RZ, RZ, R16 ;  /* 0x000000ffff091224 */ /* 0x000fe200078e0010 */
[----:B------:R-:W-:Y:S02]  /*21d0*/  ISETP.GT.AND P1, PT, R6, -0x1, PT ;  /* 0xffffffff0600780c */ /* 0x000fe40003f24270 */
[----:B------:R-:W-:-:S05]  /*21e0*/  @P4 SHF.L.W.U32 R14, R14, R21, RZ ;  /* 0x000000150e0e4219 */ /* 0x000fca0000000eff */
[----:B------:R-:W-:Y:S02]  /*21f0*/  @P5 IMAD.MOV.U32 R16, RZ, RZ, R9 ;  /* 0x000000ffff105224 */ /* 0x000fe400078e0009 */
[----:B------:R-:W-:Y:S01]  /*2200*/  @P2 IMAD.MOV.U32 R16, RZ, RZ, R7 ;  /* 0x000000ffff102224 */ /* 0x000fe200078e0007 */
[----:B0-----:R0:W2:Y:S01]  /*2210*/  @P3 LDG.E.U8 R20, desc[UR6][R10.64+0x1e] ;  /* 0x00001e060a143981 */ /* 0x0010a2000c1e1100 */
[----:B------:R-:W-:Y:S02]  /*2220*/  @P6 IMAD.MOV.U32 R16, RZ, RZ, R8 ;  /* 0x000000ffff106224 */ /* 0x000fe400078e0008 */
[----:B------:R-:W1:Y:S01]  /*2230*/  @!P1 LDC.64 R12, c[0x0][0x390] ;  /* 0x0000e400ff0c9b82 */ /* 0x000e620000000a00 */
[----:B-----5:R-:W-:Y:S01]  /*2240*/  @P0 SHF.R.U32.HI R19, RZ, 0x5, R18 ;  /* 0x00000005ff130819 */ /* 0x020fe20000011612 */
[----:B------:R-:W-:Y:S01]  /*2250*/  @P4 IMAD.MOV.U32 R21, RZ, RZ, R16 ;  /* 0x000000ffff154224 */ /* 0x000fe200078e0010 */
[----:B------:R-:W-:-:S04]  /*2260*/  LOP3.LUT R16, R4, 0x1, RZ, 0xc0, !PT ;  /* 0x0000000104107812 */ /* 0x000fc800078ec0ff */
[----:B------:R-:W-:Y:S01]  /*2270*/  @P4 LOP3.LUT R14, R14, R21, RZ, 0xfc, !PT ;  /* 0x000000150e0e4212 */ /* 0x000fe200078efcff */
[----:B------:R-:W-:Y:S01]  /*2280*/  @P0 IMAD.SHL.U32 R21, R19, 0x4, RZ ;  /* 0x0000000413150824 */ /* 0x000fe200078e00ff */
[----:B------:R-:W-:-:S03]  /*2290*/  ISETP.NE.AND P4, PT, R16, RZ, PT ;  /* 0x000000ff1000720c */ /* 0x000fc60003f85270 */
[--C-:B------:R-:W-:Y:S01]  /*22a0*/  @P5 IMAD.MOV.U32 R9, RZ, RZ, R14.reuse ;  /* 0x000000ffff095224 */ /* 0x100fe200078e000e */
[C---:B------:R-:W-:Y:S01]  /*22b0*/  ISETP.EQ.AND P5, PT, R21.reuse, RZ, P0 ;  /* 0x000000ff1500720c */ /* 0x040fe200007a2270 */
[--C-:B------:R-:W-:Y:S01]  /*22c0*/  @P2 IMAD.MOV.U32 R7, RZ, RZ, R14.reuse ;  /* 0x000000ffff072224 */ /* 0x100fe200078e000e */
[C---:B------:R-:W-:Y:S01]  /*22d0*/  ISETP.EQ.AND P2, PT, R21.reuse, 0x4, P0 ;  /* 0x000000041500780c */ /* 0x040fe20000742270 */
[----:B------:R-:W-:Y:S01]  /*22e0*/  @P6 IMAD.MOV.U32 R8, RZ, RZ, R14 ;  /* 0x000000ffff086224 */ /* 0x000fe200078e000e */
[----:B------:R-:W-:-:S05]  /*22f0*/  ISETP.EQ.AND P6, PT, R21, 0x8, P0 ;  /* 0x000000081500780c */ /* 0x000fca00007c2270 */
[----:B0-----:R-:W0:Y:S01]  /*2300*/  @P4 LDC.64 R10, c[0x0][0x390] ;  /* 0x0000e400ff0a4b82 */ /* 0x001e220000000a00 */
[----:B-1----:R1:W3:Y:S03]  /*2310*/  @!P1 LDG.E.U8 R19, desc[UR6][R12.64+0x1f] ;  /* 0x00001f060c139981 */ /* 0x0022e6000c1e1100 */
[----:B------:R-:W-:Y:S02]  /*2320*/  @P5 IMAD.MOV.U32 R14, RZ, RZ, R9 ;  /* 0x000000ffff0e5224 */ /* 0x000fe400078e0009 */
[----:B------:R-:W-:Y:S02]  /*2330*/  @P2 IMAD.MOV.U32 R14, RZ, RZ, R7 ;  /* 0x000000ffff0e2224 */ /* 0x000fe400078e0007 */
[----:B------:R-:W-:Y:S01]  /*2340*/  @P6 IMAD.MOV.U32 R14, RZ, RZ, R8 ;  /* 0x000000ffff0e6224 */ /* 0x000fe200078e0008 */
[----:B------:R-:W-:Y:S02]  /*2350*/  SHF.R.U32.HI R21, RZ, 0x1, R4 ;  /* 0x00000001ff157819 */ /* 0x000fe40000011604 */
[----:B------:R-:W-:Y:S01]  /*2360*/  @P0 SHF.L.W.U32 R15, R15, R18, RZ ;  /* 0x000000120f0f0219 */ /* 0x000fe20000000eff */
[----:B------:R-:W-:Y:S01]  /*2370*/  @P0 IMAD.MOV.U32 R18, RZ, RZ, R14 ;  /* 0x000000ffff120224 */ /* 0x000fe200078e000e */
[----:B------:R-:W-:-:S04]  /*2380*/  LOP3.LUT R14, R21, 0x1, RZ, 0xc0, !PT ;  /* 0x00000001150e7812 */ /* 0x000fc800078ec0ff */
[----:B------:R-:W-:Y:S02]  /*2390*/  @P0 LOP3.LUT R18, R15, R18, RZ, 0xfc, !PT ;  /* 0x000000120f120212 */ /* 0x000fe400078efcff */
[----:B------:R-:W-:Y:S01]  /*23a0*/  ISETP.NE.AND P0, PT, R14, RZ, PT ;  /* 0x000000ff0e00720c */ /* 0x000fe20003f05270 */
[----:B0-----:R0:W4:-:S12]  /*23b0*/  @P4 LDG.E.U8 R21, desc[UR6][R10.64+0x20] ;  /* 0x000020060a154981 */ /* 0x001118000c1e1100 */
[----:B-1----:R-:W1:Y:S02]  /*23c0*/  @P0 LDC.64 R12, c[0x0][0x390] ;  /* 0x0000e400ff0c0b82 */ /* 0x002e640000000a00 */
[----:B-1----:R1:W5:Y:S01]  /*23d0*/  @P0 LDG.E.U8 R15, desc[UR6][R12.64+0x21] ;  /* 0x000021060c0f0981 */ /* 0x002362000c1e1100 */
[--C-:B------:R-:W-:Y:S02]  /*23e0*/  @P5 IMAD.MOV.U32 R9, RZ, RZ, R18.reuse ;  /* 0x000000ffff095224 */ /* 0x100fe400078e0012 */
[--C-:B------:R-:W-:Y:S02]  /*23f0*/  @P2 IMAD.MOV.U32 R7, RZ, RZ, R18.reuse ;  /* 0x000000ffff072224 */ /* 0x100fe400078e0012 */
[----:B------:R-:W-:Y:S01]  /*2400*/  @P6 IMAD.MOV.U32 R8, RZ, RZ, R18 ;  /* 0x000000ffff086224 */ /* 0x000fe200078e0012 */
[----:B------:R-:W-:-:S04]  /*2410*/  SHF.R.U32.HI R18, RZ, 0x3, R4 ;  /* 0x00000003ff127819 */ /* 0x000fc80000011604 */
[----:B------:R-:W-:Y:S02]  /*2420*/  LOP3.LUT R18, R18, 0x1, RZ, 0xc0, !PT ;  /* 0x0000000112127812 */ /* 0x000fe400078ec0ff */
        /* <DEDUP_REMOVED lines=9> */
[----:B---3--:R-:W-:-:S04]  /*24c0*/  @!P1 SHF.R.U32.HI R11, RZ, 0x5, R19 ;  /* 0x00000005ff0b9819 */ /* 0x008fc80000011613 */
[----:B------:R-:W-:Y:S01]  /*24d0*/  @P3 LOP3.LUT R10, R17, R10, RZ, 0xfc, !PT ;  /* 0x0000000a110a3212 */ /* 0x000fe200078efcff */
[----:B------:R-:W-:Y:S01]  /*24e0*/  @!P1 IMAD.SHL.U32 R11, R11, 0x4, RZ ;  /* 0x000000040b0b9824 */ /* 0x000fe200078e00ff */
[----:B------:R-:W-:-:S03]  /*24f0*/  SHF.R.U32.HI R17, RZ, 0x2, R4 ;  /* 0x00000002ff117819 */ /* 0x000fc60000011604 */
[--C-:B------:R-:W-:Y:S01]  /*2500*/  @P5 IMAD.MOV.U32 R9, RZ, RZ, R10.reuse ;  /* 0x000000ffff095224 */ /* 0x100fe200078e000a */
[C---:B------:R-:W-:Y:S01]  /*2510*/  ISETP.EQ.AND P3, PT, R11.reuse, RZ, !P1 ;  /* 0x000000ff0b00720c */ /* 0x040fe20004f62270 */
[--C-:B------:R-:W-:Y:S01]  /*2520*/  @P2 IMAD.MOV.U32 R7, RZ, RZ, R10.reuse ;  /* 0x000000ffff072224 */ /* 0x100fe200078e000a */
[C---:B------:R-:W-:Y:S02]  /*2530*/  ISETP.EQ.AND P5, PT, R11.reuse, 0x4, !P1 ;  /* 0x000000040b00780c */ /* 0x040fe40004fa2270 */
[----:B------:R-:W-:Y:S02]  /*2540*/  ISETP.EQ.AND P2, PT, R11, 0x8, !P1 ;  /* 0x000000080b00780c */ /* 0x000fe40004f42270 */
[----:B------:R-:W-:Y:S01]  /*2550*/  LOP3.LUT R17, R17, 0x1, RZ, 0xc0, !PT ;  /* 0x0000000111117812 */ /* 0x000fe200078ec0ff */
[----:B------:R-:W-:-:S03]  /*2560*/  @P6 IMAD.MOV.U32 R8, RZ, RZ, R10 ;  /* 0x000000ffff086224 */ /* 0x000fc600078e000a */
[----:B------:R-:W-:Y:S02]  /*2570*/  ISETP.NE.AND P6, PT, R17, RZ, PT ;  /* 0x000000ff1100720c */ /* 0x000fe40003fc5270 */
[----:B------:R-:W-:Y:S01]  /*2580*/  @!P1 SHF.R.U32.HI R10, RZ, 0x1f, R6 ;  /* 0x0000001fff0a9819 */ /* 0x000fe20000011606 */
[----:B-1----:R-:W-:Y:S01]  /*2590*/  @P3 IMAD.MOV.U32 R12, RZ, RZ, R9 ;  /* 0x000000ffff0c3224 */ /* 0x002fe200078e0009 */
[----:B----4-:R-:W-:Y:S01]  /*25a0*/  @P4 SHF.R.U32.HI R13, RZ, 0x5, R21 ;  /* 0x00000005ff0d4819 */ /* 0x010fe20000011615 */
[----:B------:R-:W-:Y:S01]  /*25b0*/  @P5 IMAD.MOV.U32 R12, RZ, RZ, R7 ;  /* 0x000000ffff0c5224 */ /* 0x000fe200078e0007 */
[----:B------:R-:W-:Y:S01]  /*25c0*/  @!P1 SHF.L.W.U32 R19, R10, R19, RZ ;  /* 0x000000130a139219 */ /* 0x000fe20000000eff */
[----:B------:R-:W-:Y:S02]  /*25d0*/  @P2 IMAD.MOV.U32 R12, RZ, RZ, R8 ;  /* 0x000000ffff0c2224 */ /* 0x000fe400078e0008 */
[----:B------:R-:W-:-:S03]  /*25e0*/  @P4 IMAD.SHL.U32 R13, R13, 0x4, RZ ;  /* 0x000000040d0d4824 */ /* 0x000fc600078e00ff */
[----:B------:R-:W-:Y:S01]  /*25f0*/  @!P1 LOP3.LUT R19, R19, R12, RZ, 0xfc, !PT ;  /* 0x0000000c13139212 */ /* 0x000fe200078efcff */
[----:B------:R-:W0:Y:S01]  /*2600*/  @P6 LDC.64 R10, c[0x0][0x390] ;  /* 0x0000e400ff0a6b82 */ /* 0x000e220000000a00 */
[----:B------:R-:W-:-:S03]  /*2610*/  ISETP.EQ.AND P1, PT, R13, RZ, P4 ;  /* 0x000000ff0d00720c */ /* 0x000fc60002722270 */
[--C-:B------:R-:W-:Y:S01]  /*2620*/  @P3 IMAD.MOV.U32 R9, RZ, RZ, R19.reuse ;  /* 0x000000ffff093224 */ /* 0x100fe200078e0013 */
[C---:B------:R-:W-:Y:S01]  /*2630*/  ISETP.EQ.AND P3, PT, R13.reuse, 0x4, P4 ;  /* 0x000000040d00780c */ /* 0x040fe20002762270 */
[--C-:B------:R-:W-:Y:S01]  /*2640*/  @P5 IMAD.MOV.U32 R7, RZ, RZ, R19.reuse ;  /* 0x000000ffff075224 */ /* 0x100fe200078e0013 */
[----:B------:R-:W-:Y:S01]  /*2650*/  ISETP.EQ.AND P5, PT, R13, 0x8, P4 ;  /* 0x000000080d00780c */ /* 0x000fe200027a2270 */
[----:B------:R-:W-:Y:S01]  /*2660*/  @P2 IMAD.MOV.U32 R8, RZ, RZ, R19 ;  /* 0x000000ffff082224 */ /* 0x000fe200078e0013 */
[----:B------:R-:W-:Y:S02]  /*2670*/  ISETP.NE.AND P2, PT, R18, RZ, PT ;  /* 0x000000ff1200720c */ /* 0x000fe40003f45270 */
[----:B------:R-:W-:-:S03]  /*2680*/  @P4 SHF.L.W.U32 R16, R16, R21, RZ ;  /* 0x0000001510104219 */ /* 0x000fc60000000eff */
[----:B------:R-:W-:-:S04]  /*2690*/  @P1 IMAD.MOV.U32 R19, RZ, RZ, R9 ;  /* 0x000000ffff131224 */ /* 0x000fc800078e0009 */
[----:B------:R-:W-:Y:S02]  /*26a0*/  @P3 IMAD.MOV.U32 R19, RZ, RZ, R7 ;  /* 0x000000ffff133224 */ /* 0x000fe400078e0007 */
[----:B------:R-:W-:Y:S01]  /*26b0*/  @P5 IMAD.MOV.U32 R19, RZ, RZ, R8 ;  /* 0x000000ffff135224 */ /* 0x000fe200078e0008 */
[----:B-----5:R-:W-:Y:S01]  /*26c0*/  @P0 SHF.R.U32.HI R22, RZ, 0x5, R15 ;  /* 0x00000005ff160819 */ /* 0x020fe2000001160f */
[----:B------:R-:W1:Y:S01]  /*26d0*/  @P2 LDC.64 R12, c[0x0][0x390] ;  /* 0x0000e400ff0c2b82 */ /* 0x000e620000000a00 */
[----:B0-----:R0:W2:Y:S02]  /*26e0*/  @P6 LDG.E.U8 R20, desc[UR6][R10.64+0x22] ;  /* 0x000022060a146981 */ /* 0x0010a4000c1e1100 */
[----:B------:R-:W-:Y:S01]  /*26f0*/  @P4 LOP3.LUT R19, R16, R19, RZ, 0xfc, !PT ;  /* 0x0000001310134212 */ /* 0x000fe200078efcff */
[----:B------:R-:W-:Y:S01]  /*2700*/  @P0 IMAD.SHL.U32 R22, R22, 0x4, RZ ;  /* 0x0000000416160824 */ /* 0x000fe200078e00ff */
[----:B------:R-:W-:-:S03]  /*2710*/  SHF.R.U32.HI R16, RZ, 0x4, R4 ;  /* 0x00000004ff107819 */ /* 0x000fc60000011604 */
[--C-:B------:R-:W-:Y:S01]  /*2720*/  @P1 IMAD.MOV.U32 R9, RZ, RZ, R19.reuse ;  /* 0x000000ffff091224 */ /* 0x100fe200078e0013 */
[C---:B------:R-:W-:Y:S01]  /*2730*/  ISETP.EQ.AND P4, PT, R22.reuse, RZ, P0 ;  /* 0x000000ff1600720c */ /* 0x040fe20000782270 */
[--C-:B------:R-:W-:Y:S01]  /*2740*/  @P5 IMAD.MOV.U32 R8, RZ, RZ, R19.reuse ;  /* 0x000000ffff085224 */ /* 0x100fe200078e0013 */
[----:B------:R-:W-:Y:S02]  /*2750*/  ISETP.EQ.AND P1, PT, R22, 0x4, P0 ;  /* 0x000000041600780c */ /* 0x000fe40000722270 */
[----:B------:R-:W-:Y:S02]  /*2760*/  LOP3.LUT R16, R16, 0x1, RZ, 0xc0, !PT ;  /* 0x0000000110107812 */ /* 0x000fe400078ec0ff */
[----:B------:R-:W-:Y:S01]  /*2770*/  ISETP.EQ.AND P5, PT, R22, 0x8, P0 ;  /* 0x000000081600780c */ /* 0x000fe200007a2270 */
[----:B------:R-:W-:Y:S01]  /*2780*/  @P3 IMAD.MOV.U32 R7, RZ, RZ, R19 ;  /* 0x000000ffff073224 */ /* 0x000fe200078e0013 */
[----:B------:R-:W-:Y:S02]  /*2790*/  ISETP.NE.AND P3, PT, R16, RZ, PT ;  /* 0x000000ff1000720c */ /* 0x000fe40003f65270 */
[----:B------:R-:W-:-:S03]  /*27a0*/  @P0 SHF.L.W.U32 R14, R14, R15, RZ ;  /* 0x0000000f0e0e0219 */ /* 0x000fc60000000eff */
[----:B------:R-:W-:Y:S02]  /*27b0*/  @P4 IMAD.MOV.U32 R19, RZ, RZ, R9 ;  /* 0x000000ffff134224 */ /* 0x000fe400078e0009 */
[----:B------:R-:W-:Y:S01]  /*27c0*/  @P1 IMAD.MOV.U32 R19, RZ, RZ, R7 ;  /* 0x000000ffff131224 */ /* 0x000fe200078e0007 */
[----:B-1----:R2:W3:Y:S03]  /*27d0*/  @P2 LDG.E.U8 R13, desc[UR6][R12.64+0x23] ;  /* 0x000023060c0d2981 */ /* 0x0024e6000c1e1100 */
[----:B------:R-:W-:Y:S02]  /*27e0*/  @P5 IMAD.MOV.U32 R19, RZ, RZ, R8 ;  /* 0x000000ffff135224 */ /* 0x000fe400078e0008 */
[----:B0-----:R-:W0:Y:S03]  /*27f0*/  @P3 LDC.64 R10, c[0x0][0x390] ;  /* 0x0000e400ff0a3b82 */ /* 0x001e260000000a00 */
[----:B------:R-:W-:-:S02]  /*2800*/  @P0 LOP3.LUT R19, R14, R19, RZ, 0xfc, !PT ;  /* 0x000000130e130212 */ /* 0x000fc400078efcff */
[----:B------:R-:W-:-:S04]  /*2810*/  ISETP.GE.U32.AND P0, PT, R6, RZ, PT ;  /* 0x000000ff0600720c */ /* 0x000fc80003f06070 */
[----:B------:R-:W-:-:S13]  /*2820*/  ISETP.GE.U32.AND.EX P0, PT, R4, 0x20, PT, P0 ;  /* 0x000000200400780c */ /* 0x000fda0003f06100 */
[----:B------:R-:W1:Y:S01]  /*2830*/  @P0 LDC.64 R14, c[0x0][0x390] ;  /* 0x0000e400ff0e0b82 */ /* 0x000e620000000a00 */
[----:B0-----:R0:W4:Y:S04]  /*2840*/  @P3 LDG.E.U8 R11, desc[UR6][R10.64+0x24] ;  /* 0x000024060a0b3981 */ /* 0x001128000c1e1100 */
[----:B-1----:R-:W5:Y:S01]  /*2850*/  @P0 LDG.E.U8 R14, desc[UR6][R14.64+0x25] ;  /* 0x000025060e0e0981 */ /* 0x002f62000c1e1100 */
        /* <DEDUP_REMOVED lines=9> */
[----:B0-----:R-:W-:Y:S01]  /*28f0*/  @P4 IMAD.MOV.U32 R10, RZ, RZ, R9 ;  /* 0x000000ffff0a4224 */ /* 0x001fe200078e0009 */
[----:B---3--:R-:W-:Y:S01]  /*2900*/  @P2 SHF.R.U32.HI R12, RZ, 0x5, R13 ;  /* 0x00000005ff0c2819 */ /* 0x008fe2000001160d */
[----:B------:R-:W-:Y:S02]  /*2910*/  @P1 IMAD.MOV.U32 R10, RZ, RZ, R7 ;  /* 0x000000ffff0a1224 */ /* 0x000fe400078e0007 */
[----:B------:R-:W-:Y:S02]  /*2920*/  @P5 IMAD.MOV.U32 R10, RZ, RZ, R8 ;  /* 0x000000ffff0a5224 */ /* 0x000fe400078e0008 */
[----:B------:R-:W-:-:S03]  /*2930*/  @P2 IMAD.SHL.U32 R12, R12, 0x4, RZ ;  /* 0x000000040c0c2824 */ /* 0x000fc600078e00ff */
[----:B------:R-:W-:Y:S02]  /*2940*/  @P6 LOP3.LUT R17, R17, R10, RZ, 0xfc, !PT ;  /* 0x0000000a11116212 */ /* 0x000fe400078efcff */
[----:B------:R-:W-:-:S03]  /*2950*/  ISETP.EQ.AND P6, PT, R12, RZ, P2 ;  /* 0x000000ff0c00720c */ /* 0x000fc600017c2270 */
[--C-:B------:R-:W-:Y:S01]  /*2960*/  @P4 IMAD.MOV.U32 R9, RZ, RZ, R17.reuse ;  /* 0x000000ffff094224 */ /* 0x100fe200078e0011 */
[C---:B------:R-:W-:Y:S01]  /*2970*/  ISETP.EQ.AND P4, PT, R12.reuse, 0x4, P2 ;  /* 0x000000040c00780c */ /* 0x040fe20001782270 */
[--C-:B------:R-:W-:Y:S01]  /*2980*/  @P1 IMAD.MOV.U32 R7, RZ, RZ, R17.reuse ;  /* 0x000000ffff071224 */ /* 0x100fe200078e0011 */
[----:B------:R-:W-:Y:S01]  /*2990*/  ISETP.EQ.AND P1, PT, R12, 0x8, P2 ;  /* 0x000000080c00780c */ /* 0x000fe20001722270 */
[----:B------:R-:W-:Y:S01]  /*29a0*/  @P5 IMAD.MOV.U32 R8, RZ, RZ, R17 ;  /* 0x000000ffff085224 */ /* 0x000fe200078e0011 */
[----:B------:R-:W-:-:S05]  /*29b0*/  @P2 SHF.L.W.U32 R13, R18, R13, RZ ;  /* 0x0000000d120d2219 */ /* 0x000fca0000000eff */
[----:B------:R-:W-:-:S04]  /*29c0*/  @P6 IMAD.MOV.U32 R10, RZ, RZ, R9 ;  /* 0x000000ffff0a6224 */ /* 0x000fc800078e0009 */
[----:B------:R-:W-:Y:S01]  /*29d0*/  @P4 IMAD.MOV.U32 R10, RZ, RZ, R7 ;  /* 0x000000ffff0a4224 */ /* 0x000fe200078e0007 */
[----:B----4-:R-:W-:Y:S01]  /*29e0*/  @P3 SHF.R.U32.HI R12, RZ, 0x5, R11 ;  /* 0x00000005ff0c3819 */ /* 0x010fe2000001160b */
[----:B------:R-:W-:-:S04]  /*29f0*/  @P1 IMAD.MOV.U32 R10, RZ, RZ, R8 ;  /* 0x000000ffff0a1224 */ /* 0x000fc800078e0008 */
[----:B------:R-:W-:Y:S01]  /*2a00*/  @P3 IMAD.SHL.U32 R12, R12, 0x4, RZ ;  /* 0x000000040c0c3824 */ /* 0x000fe200078e00ff */
[----:B------:R-:W-:-:S04]  /*2a10*/  @P2 LOP3.LUT R13, R13, R10, RZ, 0xfc, !PT ;  /* 0x0000000a0d0d2212 */ /* 0x000fc800078efcff */
[C---:B------:R-:W-:Y:S01]  /*2a20*/  ISETP.EQ.AND P5, PT, R12.reuse, RZ, P3 ;  /* 0x000000ff0c00720c */ /* 0x040fe20001fa2270 */
[--C-:B------:R-:W-:Y:S01]  /*2a30*/  @P6 IMAD.MOV.U32 R9, RZ, RZ, R13.reuse ;  /* 0x000000ffff096224 */ /* 0x100fe200078e000d */
[C---:B------:R-:W-:Y:S02]  /*2a40*/  ISETP.EQ.AND P2, PT, R12.reuse, 0x4, P3 ;  /* 0x000000040c00780c */ /* 0x040fe40001f42270 */
[----:B------:R-:W-:Y:S01]  /*2a50*/  ISETP.EQ.AND P6, PT, R12, 0x8, P3 ;  /* 0x000000080c00780c */ /* 0x000fe20001fc2270 */
[--C-:B------:R-:W-:Y:S02]  /*2a60*/  @P4 IMAD.MOV.U32 R7, RZ, RZ, R13.reuse ;  /* 0x000000ffff074224 */ /* 0x100fe400078e000d */
[----:B------:R-:W-:Y:S01]  /*2a70*/  @P1 IMAD.MOV.U32 R8, RZ, RZ, R13 ;  /* 0x000000ffff081224 */ /* 0x000fe200078e000d */
[----:B-----5:R-:W-:-:S05]  /*2a80*/  @P0 SHF.R.U32.HI R12, RZ, 0x5, R14 ;  /* 0x00000005ff0c0819 */ /* 0x020fca000001160e */
[----:B------:R-:W-:Y:S02]  /*2a90*/  @P5 IMAD.MOV.U32 R10, RZ, RZ, R9 ;  /* 0x000000ffff0a5224 */ /* 0x000fe400078e0009 */
[----:B------:R-:W-:Y:S02]  /*2aa0*/  @P2 IMAD.MOV.U32 R10, RZ, RZ, R7 ;  /* 0x000000ffff0a2224 */ /* 0x000fe400078e0007 */
[----:B------:R-:W-:Y:S01]  /*2ab0*/  @P0 IMAD.SHL.U32 R12, R12, 0x4, RZ ;  /* 0x000000040c0c0824 */ /* 0x000fe200078e00ff */
[----:B------:R-:W-:Y:S01]  /*2ac0*/  @P3 SHF.L.W.U32 R11, R16, R11, RZ ;  /* 0x0000000b100b3219 */ /* 0x000fe20000000eff */
[----:B------:R-:W-:Y:S01]  /*2ad0*/  @P6 IMAD.MOV.U32 R10, RZ, RZ, R8 ;  /* 0x000000ffff0a6224 */ /* 0x000fe200078e0008 */
[----:B------:R-:W0:Y:S02]  /*2ae0*/  LDC.U8 R13, c[0x0][0x3a1] ;  /* 0x0000e840ff0d7b82 */ /* 0x000e240000000000 */
[C---:B------:R-:W-:Y:S02]  /*2af0*/  ISETP.EQ.AND P1, PT, R12.reuse, RZ, P0 ;  /* 0x000000ff0c00720c */ /* 0x040fe40000722270 */
[----:B------:R-:W-:-:S02]  /*2b00*/  ISETP.EQ.AND P4, PT, R12, 0x4, P0 ;  /* 0x000000040c00780c */ /* 0x000fc40000782270 */
[----:B------:R-:W-:Y:S02]  /*2b10*/  @P3 LOP3.LUT R11, R11, R10, RZ, 0xfc, !PT ;  /* 0x0000000a0b0b3212 */ /* 0x000fe400078efcff */
[----:B------:R-:W-:-:S03]  /*2b20*/  ISETP.EQ.AND P3, PT, R12, 0x8, P0 ;  /* 0x000000080c00780c */ /* 0x000fc60000762270 */
[--C-:B------:R-:W-:Y:S02]  /*2b30*/  @P5 IMAD.MOV.U32 R9, RZ, RZ, R11.reuse ;  /* 0x000000ffff095224 */ /* 0x100fe400078e000b */
[--C-:B------:R-:W-:Y:S02]  /*2b40*/  @P2 IMAD.MOV.U32 R7, RZ, RZ, R11.reuse ;  /* 0x000000ffff072224 */ /* 0x100fe400078e000b */
[----:B------:R-:W-:Y:S01]  /*2b50*/  @P6 IMAD.MOV.U32 R8, RZ, RZ, R11 ;  /* 0x000000ffff086224 */ /* 0x000fe200078e000b */
[----:B------:R-:W-:Y:S01]  /*2b60*/  @P0 SHF.R.U32.HI R11, RZ, 0x5, R4 ;  /* 0x00000005ff0b0819 */ /* 0x000fe20000011604 */
[----:B------:R-:W-:Y:S02]  /*2b70*/  @P1 IMAD.MOV.U32 R10, RZ, RZ, R9 ;  /* 0x000000ffff0a1224 */ /* 0x000fe400078e0009 */
[----:B------:R-:W-:Y:S01]  /*2b80*/  @P4 IMAD.MOV.U32 R10, RZ, RZ, R7 ;  /* 0x000000ffff0a4224 */ /* 0x000fe200078e0007 */
[----:B------:R-:W-:Y:S01]  /*2b90*/  @P0 SHF.L.W.U32 R14, R11, R14, RZ ;  /* 0x0000000e0b0e0219 */ /* 0x000fe20000000eff */
[----:B------:R-:W-:-:S05]  /*2ba0*/  @P3 IMAD.MOV.U32 R10, RZ, RZ, R8 ;  /* 0x000000ffff0a3224 */ /* 0x000fca00078e0008 */
[----:B------:R-:W-:Y:S02]  /*2bb0*/  @P0 LOP3.LUT R14, R14, R10, RZ, 0xfc, !PT ;  /* 0x0000000a0e0e0212 */ /* 0x000fe400078efcff */
[----:B0-----:R-:W-:-:S03]  /*2bc0*/  ISETP.NE.AND P0, PT, R13, RZ, PT ;  /* 0x000000ff0d00720c */ /* 0x001fc60003f05270 */
[--C-:B------:R-:W-:Y:S02]  /*2bd0*/  @P1 IMAD.MOV.U32 R9, RZ, RZ, R14.reuse ;  /* 0x000000ffff091224 */ /* 0x100fe400078e000e */
[--C-:B------:R-:W-:Y:S02]  /*2be0*/  @P4 IMAD.MOV.U32 R7, RZ, RZ, R14.reuse ;  /* 0x000000ffff074224 */ /* 0x100fe400078e000e */
[----:B------:R-:W-:-:S06]  /*2bf0*/  @P3 IMAD.MOV.U32 R8, RZ, RZ, R14 ;  /* 0x000000ffff083224 */ /* 0x000fcc00078e000e */
[----:B------:R-:W-:Y:S05]  /*2c00*/  @!P0 BRA `(.L_x_1) ;  /* 0x0000000800e48947 */ /* 0x000fea0003800000 */
[----:B------:R-:W0:Y:S01]  /*2c10*/  LDCU.U8 UR8, c[0x0][0x3a0] ;  /* 0x00007400ff0877ac */ /* 0x000e220008000000 */
[----:B------:R-:W-:Y:S01]  /*2c20*/  ISETP.GE.U32.AND P0, PT, R13, 0x4, PT ;  /* 0x000000040d00780c */ /* 0x000fe20003f06070 */
[----:B------:R-:W-:Y:S02]  /*2c30*/  IMAD.MOV.U32 R10, RZ, RZ, RZ ;  /* 0x000000ffff0a7224 */ /* 0x000fe400078e00ff */
[----:B0-----:R-:W-:-:S10]  /*2c40*/  IMAD.U32 R12, RZ, RZ, UR8 ;  /* 0x00000008ff0c7e24 */ /* 0x001fd4000f8e00ff */
[----:B------:R-:W-:Y:S05]  /*2c50*/  @!P0 BRA `(.L_x_2) ;  /* 0x0000000400a08947 */ /* 0x000fea0003800000 */
[----:B------:R-:W0:Y:S01]  /*2c60*/  LDCU.64 UR4, c[0x0][0x398] ;  /* 0x00007300ff0477ac */ /* 0x000e220008000a00 */
[----:B------:R-:W-:Y:S01]  /*2c70*/  LOP3.LUT R13, R13, 0xfc, RZ, 0xc0, !PT ;  /* 0x000000fc0d0d7812 */ /* 0x000fe200078ec0ff */
[----:B------:R-:W-:-:S04]  /*2c80*/  IMAD.U32 R12, RZ, RZ, UR8 ;  /* 0x00000008ff0c7e24 */ /* 0x000fc8000f8e00ff */
[----:B------:R-:W-:Y:S01]  /*2c90*/  IMAD.MOV R16, RZ, RZ, -R13 ;  /* 0x000000ffff107224 */ /* 0x000fe200078e0a0d */
[----:B0-----:R-:W-:-:S04]  /*2ca0*/  UIADD3 UR4, UP0, UPT, UR4, 0x1, URZ ;  /* 0x0000000104047890 */ /* 0x001fc8000ff1e0ff */
[----:B------:R-:W-:Y:S02]  /*2cb0*/  UIADD3.X UR5, UPT, UPT, URZ, UR5, URZ, UP0, !UPT ;  /* 0x00000005ff057290 */ /* 0x000fe400087fe4ff */
[----:B------:R-:W-:-:S04]  /*2cc0*/  IMAD.U32 R10, RZ, RZ, UR4 ;  /* 0x00000004ff0a7e24 */ /* 0x000fc8000f8e00ff */
[----:B------:R-:W-:-:S07]  /*2cd0*/  IMAD.U32 R11, RZ, RZ, UR5 ;  /* 0x00000005ff0b7e24 */ /* 0x000fce000f8e00ff */
.L_x_13:
[----:B------:R-:W-:Y:S01]  /*2ce0*/  LOP3.LUT R14, R12, 0x1, RZ, 0xc0, !PT ;  /* 0x000000010c0e7812 */ /* 0x000fe200078ec0ff */
[----:B------:R-:W-:Y:S01]  /*2cf0*/  VIADD R16, R16, 0x4 ;  /* 0x0000000410107836 */ /* 0x000fe20000000000 */
[----:B------:R-:W-:Y:S02]  /*2d00*/  PRMT R17, R12, 0x7610, R17 ;  /* 0x000076100c117816 */ /* 0x000fe40000000011 */
[----:B------:R-:W-:Y:S02]  /*2d10*/  ISETP.NE.U32.AND P1, PT, R14, 0x1, PT ;  /* 0x000000010e00780c */ /* 0x000fe40003f25070 */
[----:B------:R-:W-:-:S11]  /*2d20*/  ISETP.NE.AND P0, PT, R16, RZ, PT ;  /* 0x000000ff1000720c */ /* 0x000fd60003f05270 */
[----:B------:R-:W-:Y:S05]  /*2d30*/  @P1 BRA `(.L_x_3) ;  /* 0x0000000000441947 */ /* 0x000fea0003800000 */
[----:B------:R-:W2:Y:S02]  /*2d40*/  LDG.E.U8 R15, desc[UR6][R10.64+-0x1] ;  /* 0xffffff060a0f7981 */ /* 0x000ea4000c1e1100 */
[----:B--2---:R-:W-:-:S13]  /*2d50*/  ISETP.GT.U32.AND P1, PT, R15, 0x1f, PT ;  /* 0x0000001f0f00780c */ /* 0x004fda0003f24070 */
[----:B------:R-:W-:-:S05]  /*2d60*/  @!P1 IMAD.MOV.U32 R14, RZ, RZ, 0x1 ;  /* 0x00000001ff0e9424 */ /* 0x000fca00078e00ff */
[----:B------:R-:W-:-:S04]  /*2d70*/  @!P1 SHF.L.U32 R14, R14, R15, RZ ;  /* 0x0000000f0e0e9219 */ /* 0x000fc800000006ff */
[----:B------:R-:W-:Y:S01]  /*2d80*/  @!P1 LOP3.LUT R9, R14, R9, RZ, 0x3c, !PT ;  /* 0x000000090e099212 */ /* 0x000fe200078e3cff */
[----:B------:R-:W-:Y:S06]  /*2d90*/  @!P1 BRA `(.L_x_3) ;  /* 0x00000000002c9947 */ /* 0x000fec0003800000 */
[----:B------:R-:W-:-:S13]  /*2da0*/  ISETP.GT.U32.AND P1, PT, R15, 0x3f, PT ;  /* 0x0000003f0f00780c */ /* 0x000fda0003f24070 */
[----:B------:R-:W-:Y:S02]  /*2db0*/  @!P1 VIADD R14, R15, 0xffffffe0 ;  /* 0xffffffe00f0e9836 */ /* 0x000fe40000000000 */
        /* <DEDUP_REMOVED lines=8> */
[----:B------:R-:W-:-:S07]  /*2e40*/  @!P1 LOP3.LUT R8, R15, R8, RZ, 0x3c, !PT ;  /* 0x000000080f089212 */ /* 0x000fce00078e3cff */
.L_x_3:
[C---:B------:R-:W-:Y:S02]  /*2e50*/  LOP3.LUT P1, RZ, R12.reuse, 0x2, RZ, 0xc0, !PT ;  /* 0x000000020cff7812 */ /* 0x040fe4000782c0ff */
[----:B------:R-:W-:-:S04]  /*2e60*/  LOP3.LUT R14, R12, 0xf0, RZ, 0xc0, !PT ;  /* 0x000000f00c0e7812 */ /* 0x000fc800078ec0ff */
[----:B------:R-:W-:-:S04]  /*2e70*/  SHF.R.U32.HI R14, RZ, 0x4, R14 ;  /* 0x00000004ff0e7819 */ /* 0x000fc8000001160e */
[----:B------:R-:W-:-:S03]  /*2e80*/  PRMT R12, R14, 0x7610, R12 ;  /* 0x000076100e0c7816 */ /* 0x000fc6000000000c */
[----:B------:R-:W-:Y:S05]  /*2e90*/  @!P1 BRA `(.L_x_4) ;  /* 0x0000000000509947 */ /* 0x000fea0003800000 */
[----:B------:R-:W2:Y:S02]  /*2ea0*/  LDG.E.U8 R14, desc[UR6][R10.64] ;  /* 0x000000060a0e7981 */ /* 0x000ea4000c1e1100 */
[----:B--2---:R-:W-:-:S13]  /*2eb0*/  ISETP.GE.U32.AND P1, PT, R14, 0x20, PT ;  /* 0x000000200e00780c */ /* 0x004fda0003f26070 */
[----:B------:R-:W-:Y:S05]  /*2ec0*/  @!P1 BRA `(.L_x_5) ;  /* 0x0000000000389947 */ /* 0x000fea0003800000 */
[----:B------:R-:W-:-:S13]  /*2ed0*/  ISETP.GE.U32.AND P1, PT, R14, 0x40, PT ;  /* 0x000000400e00780c */ /* 0x000fda0003f26070 */
[----:B------:R-:W-:Y:S05]  /*2ee0*/  @!P1 BRA `(.L_x_6) ;  /* 0x00000000001c9947 */ /* 0x000fea0003800000 */
[----:B------:R-:W-:-:S13]  /*2ef0*/  ISETP.GT.U32.AND P1, PT, R14, 0x4f, PT ;  /* 0x0000004f0e00780c */ /* 0x000fda0003f24070 */
[----:B------:R-:W-:Y:S05]  /*2f00*/  @P1 BRA `(.L_x_4) ;  /* 0x0000000000341947 */ /* 0x000fea0003800000 */
[----:B------:R-:W-:Y:S02]  /*2f10*/  VIADD R14, R14, 0xffffffc0 ;  /* 0xffffffc00e0e7836 */ /* 0x000fe40000000000 */
[----:B------:R-:W-:-:S05]  /*2f20*/  IMAD.MOV.U32 R15, RZ, RZ, 0x1 ;  /* 0x00000001ff0f7424 */ /* 0x000fca00078e00ff */
[----:B------:R-:W-:-:S04]  /*2f30*/  SHF.L.U32 R15, R15, R14, RZ ;  /* 0x0000000e0f0f7219 */ /* 0x000fc800000006ff */
[----:B------:R-:W-:Y:S01]  /*2f40*/  LOP3.LUT R8, R15, R8, RZ, 0x3c, !PT ;  /* 0x000000080f087212 */ /* 0x000fe200078e3cff */
[----:B------:R-:W-:Y:S06]  /*2f50*/  BRA `(.L_x_4) ;  /* 0x0000000000207947 */ /* 0x000fec0003800000 */
.L_x_6:
[----:B------:R-:W-:Y:S02]  /*2f60*/  VIADD R14, R14, 0xffffffe0 ;  /* 0xffffffe00e0e7836 */ /* 0x000fe40000000000 */
[----:B------:R-:W-:-:S05]  /*2f70*/  IMAD.MOV.U32 R15, RZ, RZ, 0x1 ;  /* 0x00000001ff0f7424 */ /* 0x000fca00078e00ff */
[----:B------:R-:W-:-:S04]  /*2f80*/  SHF.L.U32 R14, R15, R14, RZ ;  /* 0x0000000e0f0e7219 */ /* 0x000fc800000006ff */
[----:B------:R-:W-:Y:S01]  /*2f90*/  LOP3.LUT R7, R14, R7, RZ, 0x3c, !PT ;  /* 0x000000070e077212 */ /* 0x000fe200078e3cff */
[----:B------:R-:W-:Y:S06]  /*2fa0*/  BRA `(.L_x_4) ;  /* 0x00000000000c7947 */ /* 0x000fec0003800000 */
.L_x_5:
[----:B------:R-:W-:-:S05]  /*2fb0*/  IMAD.MOV.U32 R15, RZ, RZ, 0x1 ;  /* 0x00000001ff0f7424 */ /* 0x000fca00078e00ff */
[----:B------:R-:W-:-:S04]  /*2fc0*/  SHF.L.U32 R14, R15, R14, RZ ;  /* 0x0000000e0f0e7219 */ /* 0x000fc800000006ff */
[----:B------:R-:W-:-:S07]  /*2fd0*/  LOP3.LUT R9, R14, R9, RZ, 0x3c, !PT ;  /* 0x000000090e097212 */ /* 0x000fce00078e3cff */
.L_x_4:
[----:B------:R-:W-:-:S13]  /*2fe0*/  LOP3.LUT P1, RZ, R17, 0x4, RZ, 0xc0, !PT ;  /* 0x0000000411ff7812 */ /* 0x000fda000782c0ff */
        /* <DEDUP_REMOVED lines=13> */
.L_x_9:
[----:B------:R-:W-:Y:S02]  /*30c0*/  VIADD R14, R14, 0xffffffe0 ;  /* 0xffffffe00e0e7836 */ /* 0x000fe40000000000 */
[----:B------:R-:W-:-:S05]  /*30d0*/  IMAD.MOV.U32 R15, RZ, RZ, 0x1 ;  /* 0x00000001ff0f7424 */ /* 0x000fca00078e00ff */
[----:B------:R-:W-:-:S04]  /*30e0*/  SHF.L.U32 R14, R15, R14, RZ ;  /* 0x0000000e0f0e7219 */ /* 0x000fc800000006ff */
[----:B------:R-:W-:Y:S01]  /*30f0*/  LOP3.LUT R7, R14, R7, RZ, 0x3c, !PT ;  /* 0x000000070e077212 */ /* 0x000fe200078e3cff */
[----:B------:R-:W-:Y:S06]  /*3100*/  BRA `(.L_x_7) ;  /* 0x00000000000c7947 */ /* 0x000fec0003800000 */
.L_x_8:
[----:B------:R-:W-:-:S05]  /*3110*/  IMAD.MOV.U32 R15, RZ, RZ, 0x1 ;  /* 0x00000001ff0f7424 */ /* 0x000fca00078e00ff */
[----:B------:R-:W-:-:S04]  /*3120*/  SHF.L.U32 R14, R15, R14, RZ ;  /* 0x0000000e0f0e7219 */ /* 0x000fc800000006ff */
[----:B------:R-:W-:-:S07]  /*3130*/  LOP3.LUT R9, R14, R9, RZ, 0x3c, !PT ;  /* 0x000000090e097212 */ /* 0x000fce00078e3cff */
.L_x_7:
        /* <DEDUP_REMOVED lines=14> */
.L_x_12:
[----:B------:R-:W-:Y:S02]  /*3220*/  VIADD R14, R14, 0xffffffe0 ;  /* 0xffffffe00e0e7836 */ /* 0x000fe40000000000 */
[----:B------:R-:W-:-:S05]  /*3230*/  IMAD.MOV.U32 R15, RZ, RZ, 0x1 ;  /* 0x00000001ff0f7424 */ /* 0x000fca00078e00ff */
[----:B------:R-:W-:-:S04]  /*3240*/  SHF.L.U32 R14, R15, R14, RZ ;  /* 0x0000000e0f0e7219 */ /* 0x000fc800000006ff */
[----:B------:R-:W-:Y:S01]  /*3250*/  LOP3.LUT R7, R14, R7, RZ, 0x3c, !PT ;  /* 0x000000070e077212 */ /* 0x000fe200078e3cff */
[----:B------:R-:W-:Y:S06]  /*3260*/  BRA `(.L_x_10) ;  /* 0x00000000000c7947 */ /* 0x000fec0003800000 */
.L_x_11:
[----:B------:R-:W-:-:S05]  /*3270*/  IMAD.MOV.U32 R15, RZ, RZ, 0x1 ;  /* 0x00000001ff0f7424 */ /* 0x000fca00078e00ff */
[----:B------:R-:W-:-:S04]  /*3280*/  SHF.L.U32 R14, R15, R14, RZ ;  /* 0x0000000e0f0e7219 */ /* 0x000fc800000006ff */
[----:B------:R-:W-:-:S07]  /*3290*/  LOP3.LUT R9, R14, R9, RZ, 0x3c, !PT ;  /* 0x000000090e097212 */ /* 0x000fce00078e3cff */
.L_x_10:
[----:B------:R-:W-:-:S05]  /*32a0*/  IADD3 R10, P1, PT, R10, 0x4, RZ ;  /* 0x000000040a0a7810 */ /* 0x000fca0007f3e0ff */
[----:B------:R-:W-:Y:S01]  /*32b0*/  IMAD.X R11, RZ, RZ, R11, P1 ;  /* 0x000000ffff0b7224 */ /* 0x000fe200008e060b */
[----:B------:R-:W-:Y:S07]  /*32c0*/  @P0 BRA `(.L_x_13) ;  /* 0xfffffff800840947 */ /* 0x000fee000383ffff */
[----:B------:R-:W-:-:S07]  /*32d0*/  IMAD.MOV.U32 R10, RZ, RZ, R13 ;  /* 0x000000ffff0a7224 */ /* 0x000fce00078e000d */
.L_x_2:
[----:B------:R-:W0:Y:S02]  /*32e0*/  LDC.U8 R13, c[0x0][0x3a1] ;  /* 0x0000e840ff0d7b82 */ /* 0x000e240000000000 */
[----:B0-----:R-:W-:-:S13]  /*32f0*/  LOP3.LUT P0, R13, R13, 0x3, RZ, 0xc0, !PT ;  /* 0x000000030d0d7812 */ /* 0x001fda000780c0ff */
[----:B------:R-:W-:Y:S05]  /*3300*/  @!P0 BRA `(.L_x_1) ;  /* 0x0000000400248947 */ /* 0x000fea0003800000 */
[----:B------:R-:W0:Y:S01]  /*3310*/  LDCU.64 UR4, c[0x0][0x398] ;  /* 0x00007300ff0477ac */ /* 0x000e220008000a00 */
[----:B------:R-:W-:-:S04]  /*3320*/  LOP3.LUT R11, R12, 0x1, RZ, 0xc0, !PT ;  /* 0x000000010c0b7812 */ /* 0x000fc800078ec0ff */
[----:B------:R-:W-:Y:S02]  /*3330*/  ISETP.NE.U32.AND P0, PT, R11, 0x1, PT ;  /* 0x000000010b00780c */ /* 0x000fe40003f05070 */
[----:B0-----:R-:W-:-:S05]  /*3340*/  IADD3 R10, P1, PT, R10, UR4, RZ ;  /* 0x000000040a0a7c10 */ /* 0x001fca000ff3e0ff */
[----:B------:R-:W-:-:S06]  /*3350*/  IMAD.X R11, RZ, RZ, UR5, P1 ;  /* 0x00000005ff0b7e24 */ /* 0x000fcc00088e06ff */
[----:B------:R-:W-:Y:S05]  /*3360*/  @P0 BRA `(.L_x_14) ;  /* 0x0000000000500947 */ /* 0x000fea0003800000 */
        /* <DEDUP_REMOVED lines=12> */
.L_x_16:
[----:B------:R-:W-:Y:S02]  /*3430*/  VIADD R14, R14, 0xffffffe0 ;  /* 0xffffffe00e0e7836 */ /* 0x000fe40000000000 */
[----:B------:R-:W-:-:S05]  /*3440*/  IMAD.MOV.U32 R15, RZ, RZ, 0x1 ;  /* 0x00000001ff0f7424 */ /* 0x000fca00078e00ff */
[----:B------:R-:W-:-:S04]  /*3450*/  SHF.L.U32 R14, R15, R14, RZ ;  /* 0x0000000e0f0e7219 */ /* 0x000fc800000006ff */
[----:B------:R-:W-:Y:S01]  /*3460*/  LOP3.LUT R7, R14, R7, RZ, 0x3c, !PT ;  /* 0x000000070e077212 */ /* 0x000fe200078e3cff */
[----:B------:R-:W-:Y:S06]  /*3470*/  BRA `(.L_x_14) ;  /* 0x00000000000c7947 */ /* 0x000fec0003800000 */
.L_x_15:
[----:B------:R-:W-:-:S05]  /*3480*/  IMAD.MOV.U32 R15, RZ, RZ, 0x1 ;  /* 0x00000001ff0f7424 */ /* 0x000fca00078e00ff */
[----:B------:R-:W-:-:S04]  /*3490*/  SHF.L.U32 R14, R15, R14, RZ ;  /* 0x0000000e0f0e7219 */ /* 0x000fc800000006ff */
[----:B------:R-:W-:-:S07]  /*34a0*/  LOP3.LUT R9, R14, R9, RZ, 0x3c, !PT ;  /* 0x000000090e097212 */ /* 0x000fce00078e3cff */
.L_x_14:
[----:B------:R-:W-:-:S13]  /*34b0*/  ISETP.NE.AND P0, PT, R13, 0x1, PT ;  /* 0x000000010d00780c */ /* 0x000fda0003f05270 */
[----:B------:R-:W-:Y:S05]  /*34c0*/  @!P0 BRA `(.L_x_1) ;  /* 0x0000000000b48947 */ /* 0x000fea0003800000 */
        /* <DEDUP_REMOVED lines=14> */
.L_x_19:
[----:B------:R-:W-:Y:S02]  /*35b0*/  VIADD R14, R14, 0xffffffe0 ;  /* 0xffffffe00e0e7836 */ /* 0x000fe40000000000 */
[----:B------:R-:W-:-:S05]  /*35c0*/  IMAD.MOV.U32 R15, RZ, RZ, 0x1 ;  /* 0x00000001ff0f7424 */ /* 0x000fca00078e00ff */
[----:B------:R-:W-:-:S04]  /*35d0*/  SHF.L.U32 R14, R15, R14, RZ ;  /* 0x0000000e0f0e7219 */ /* 0x000fc800000006ff */
[----:B------:R-:W-:Y:S01]  /*35e0*/  LOP3.LUT R7, R14, R7, RZ, 0x3c, !PT ;  /* 0x000000070e077212 */ /* 0x000fe200078e3cff */
[----:B------:R-:W-:Y:S06]  /*35f0*/  BRA `(.L_x_17) ;  /* 0x00000000000c7947 */ /* 0x000fec0003800000 */
.L_x_18:
[----:B------:R-:W-:-:S05]  /*3600*/  IMAD.MOV.U32 R15, RZ, RZ, 0x1 ;  /* 0x00000001ff0f7424 */ /* 0x000fca00078e00ff */
[----:B------:R-:W-:-:S04]  /*3610*/  SHF.L.U32 R14, R15, R14, RZ ;  /* 0x0000000e0f0e7219 */ /* 0x000fc800000006ff */
[----:B------:R-:W-:-:S07]  /*3620*/  LOP3.LUT R9, R14, R9, RZ, 0x3c, !PT ;  /* 0x000000090e097212 */ /* 0x000fce00078e3cff */
.L_x_17:
[----:B------:R-:W-:-:S04]  /*3630*/  LOP3.LUT P0, RZ, R12, 0x4, RZ, 0xc0, !PT ;  /* 0x000000040cff7812 */ /* 0x000fc8000780c0ff */
[----:B------:R-:W-:-:S13]  /*3640*/  ISETP.EQ.OR P0, PT, R13, 0x2, !P0 ;  /* 0x000000020d00780c */ /* 0x000fda0004702670 */
        /* <DEDUP_REMOVED lines=13> */
.L_x_21:
[----:B------:R-:W-:Y:S02]  /*3720*/  VIADD R10, R10, 0xffffffe0 ;  /* 0xffffffe00a0a7836 */ /* 0x000fe40000000000 */
[----:B------:R-:W-:-:S05]  /*3730*/  IMAD.MOV.U32 R11, RZ, RZ, 0x1 ;  /* 0x00000001ff0b7424 */ /* 0x000fca00078e00ff */
[----:B------:R-:W-:-:S04]  /*3740*/  SHF.L.U32 R10, R11, R10, RZ ;  /* 0x0000000a0b0a7219 */ /* 0x000fc800000006ff */
[----:B------:R-:W-:Y:S01]  /*3750*/  LOP3.LUT R7, R10, R7, RZ, 0x3c, !PT ;  /* 0x000000070a077212 */ /* 0x000fe200078e3cff */
[----:B------:R-:W-:Y:S06]  /*3760*/  BRA `(.L_x_1) ;  /* 0x00000000000c7947 */ /* 0x000fec0003800000 */
.L_x_20:
[----:B------:R-:W-:-:S05]  /*3770*/  IMAD.MOV.U32 R11, RZ, RZ, 0x1 ;  /* 0x00000001ff0b7424 */ /* 0x000fca00078e00ff */
[----:B------:R-:W-:-:S04]  /*3780*/  SHF.L.U32 R10, R11, R10, RZ ;  /* 0x0000000a0b0a7219 */ /* 0x000fc800000006ff */
[----:B------:R-:W-:-:S07]  /*3790*/  LOP3.LUT R9, R10, R9, RZ, 0x3c, !PT ;  /* 0x000000090a097212 */ /* 0x000fce00078e3cff */
.L_x_1:
[C---:B------:R-:W-:Y:S02]  /*37a0*/  LOP3.LUT R13, R2.reuse, 0x1fffffff, RZ, 0xc0, !PT ;  /* 0x1fffffff020d7812 */ /* 0x040fe400078ec0ff */
[C---:B------:R-:W-:Y:S02]  /*37b0*/  LOP3.LUT R18, R7.reuse, 0xfffff, RZ, 0xc0, !PT ;  /* 0x000fffff07127812 */ /* 0x040fe400078ec0ff */
[C-C-:B------:R-:W-:Y:S02]  /*37c0*/  SHF.L.W.U32.HI R10, R2.reuse, 0x1e, R3.reuse ;  /* 0x0000001e020a7819 */ /* 0x140fe40000010e03 */
[----:B------:R-:W-:Y:S02]  /*37d0*/  SHF.L.W.U32.HI R11, R2, 0x3, R3 ;  /* 0x00000003020b7819 */ /* 0x000fe40000010e03 */
[----:B------:R-:W-:Y:S02]  /*37e0*/  SHF.L.W.U32.HI R12, R7, 0x12, R8 ;  /* 0x00000012070c7819 */ /* 0x000fe40000010e08 */
[----:B------:R-:W-:-:S02]  /*37f0*/  SHF.L.W.U32.HI R17, R0, 0x1e, R13 ;  /* 0x0000001e00117819 */ /* 0x000fc40000010e0d */
[----:B------:R-:W-:Y:S02]  /*3800*/  SHF.L.W.U32.HI R20, R0, 0x3, R13 ;  /* 0x0000000300147819 */ /* 0x000fe40000010e0d */
[----:B------:R-:W-:Y:S02]  /*3810*/  SHF.L.W.U32.HI R19, R9, 0x12, R18 ;  /* 0x0000001209137819 */ /* 0x000fe40000010e12 */
[C-C-:B------:R-:W-:Y:S02]  /*3820*/  SHF.L.W.U32.HI R14, R2.reuse, 0x5, R3.reuse ;  /* 0x00000005020e7819 */ /* 0x140fe40000010e03 */
[----:B------:R-:W-:Y:S02]  /*3830*/  SHF.L.W.U32.HI R15, R2, 0x4, R3 ;  /* 0x00000004020f7819 */ /* 0x000fe40000010e03 */
[----:B------:R-:W-:Y:S02]  /*3840*/  LOP3.LUT R16, R10, R11, R12, 0x96, !PT ;  /* 0x0000000b0a107212 */ /* 0x000fe400078e960c */
[----:B------:R-:W-:-:S02]  /*3850*/  LOP3.LUT R21, R17, R20, R19, 0x96, !PT ;  /* 0x0000001411157212 */ /* 0x000fc400078e9613 */
[C-C-:B------:R-:W-:Y:S02]  /*3860*/  SHF.L.W.U32.HI R11, R7.reuse, 0x1b, R8.reuse ;  /* 0x0000001b070b7819 */ /* 0x140fe40000010e08 */
[C-C-:B------:R-:W-:Y:S02]  /*3870*/  SHF.L.W.U32.HI R12, R7.reuse, 0xc, R8.reuse ;  /* 0x0000000c070c7819 */ /* 0x140fe40000010e08 */
[----:B------:R-:W-:Y:S02]  /*3880*/  SHF.L.W.U32.HI R17, R2, 0x1b, R3 ;  /* 0x0000001b02117819 */ /* 0x000fe40000010e03 */
[C-C-:B------:R-:W-:Y:S02]  /*3890*/  SHF.L.W.U32.HI R10, R7.reuse, 0xe, R8.reuse ;  /* 0x0000000e070a7819 */ /* 0x140fe40000010e08 */
[----:B------:R-:W-:Y:S02]  /*38a0*/  SHF.L.W.U32.HI R7, R7, 0xd, R8 ;  /* 0x0000000d07077819 */ /* 0x000fe40000010e08 */
[----:B------:R-:W-:-:S02]  /*38b0*/  LOP3.LUT R14, R16, R14, R15, 0x78, !PT ;  /* 0x0000000e100e7212 */ /* 0x000fc400078e780f */
[----:B------:R-:W-:Y:S02]  /*38c0*/  LOP3.LUT R8, R12, R11, RZ, 0x3c, !PT ;  /* 0x0000000b0c087212 */ /* 0x000fe400078e3cff */
[----:B------:R-:W-:Y:S02]  /*38d0*/  LOP3.LUT R16, R0, 0x1fffffff, RZ, 0xc0, !PT ;  /* 0x1fffffff00107812 */ /* 0x000fe400078ec0ff */
[----:B------:R-:W-:Y:S02]  /*38e0*/  LOP3.LUT R17, R17, 0x60000000, RZ, 0x3c, !PT ;  /* 0x6000000011117812 */ /* 0x000fe400078e3cff */
[C---:B------:R-:W-:Y:S02]  /*38f0*/  LOP3.LUT R15, R9.reuse, 0xfffff, RZ, 0xc0, !PT ;  /* 0x000fffff090f7812 */ /* 0x040fe400078ec0ff */
[C-C-:B------:R-:W-:Y:S02]  /*3900*/  SHF.L.W.U32.HI R19, R9.reuse, 0x1b, R18.reuse ;  /* 0x0000001b09137819 */ /* 0x140fe40000010e12 */
[----:B------:R-:W-:-:S02]  /*3910*/  SHF.L.W.U32.HI R20, R9, 0xc, R18 ;  /* 0x0000000c09147819 */ /* 0x000fc40000010e12 */
[C-C-:B------:R-:W-:Y:S02]  /*3920*/  SHF.L.W.U32.HI R12, R9.reuse, 0xe, R18.reuse ;  /* 0x0000000e090c7819 */ /* 0x140fe40000010e12 */
[----:B------:R-:W-:Y:S02]  /*3930*/  SHF.L.W.U32.HI R11, R9, 0xd, R18 ;  /* 0x0000000d090b7819 */ /* 0x000fe40000010e12 */
[C-C-:B------:R-:W-:Y:S02]  /*3940*/  SHF.L.W.U32.HI R9, R0.reuse, 0x5, R13.reuse ;  /* 0x0000000500097819 */ /* 0x140fe40000010e0d */
[----:B------:R-:W-:Y:S02]  /*3950*/  SHF.L.W.U32.HI R22, R0, 0x4, R13 ;  /* 0x0000000400167819 */ /* 0x000fe40000010e0d */
[C-C-:B------:R-:W-:Y:S02]  /*3960*/  SHF.L.W.U32.HI R23, R17.reuse, 0x1e, R16.reuse ;  /* 0x0000001e11177819 */ /* 0x140fe40000010e10 */
[----:B------:R-:W-:-:S02]  /*3970*/  SHF.L.W.U32.HI R24, R17, 0x3, R16 ;  /* 0x0000000311187819 */ /* 0x000fc40000010e10 */
[----:B------:R-:W-:Y:S02]  /*3980*/  SHF.L.W.U32.HI R25, R14, 0x12, R15 ;  /* 0x000000120e197819 */ /* 0x000fe40000010e0f */
[----:B------:R-:W-:Y:S02]  /*3990*/  LOP3.LUT R7, R8, R10, R7, 0x78, !PT ;  /* 0x0000000a08077212 */ /* 0x000fe400078e7807 */
[----:B------:R-:W-:Y:S02]  /*39a0*/  LOP3.LUT R8, R21, R9, R22, 0x78, !PT ;  /* 0x0000000915087212 */ /* 0x000fe400078e7816 */
[----:B------:R-:W-:Y:S02]  /*39b0*/  LOP3.LUT R18, R20, R19, RZ, 0x3c, !PT ;  /* 0x0000001314127212 */ /* 0x000fe400078e3cff */
[----:B------:R-:W-:Y:S02]  /*39c0*/  SHF.L.W.U32.HI R9, R0, 0x1b, R13 ;  /* 0x0000001b00097819 */ /* 0x000fe40000010e0d */
[----:B------:R-:W-:-:S02]  /*39d0*/  LOP3.LUT R19, R23, R24, R25, 0x96, !PT ;  /* 0x0000001817137212 */ /* 0x000fc400078e9619 */
[C-C-:B------:R-:W-:Y:S02]  /*39e0*/  SHF.L.W.U32.HI R13, R17.reuse, 0x5, R16.reuse ;  /* 0x00000005110d7819 */ /* 0x140fe40000010e10 */
[C-C-:B------:R-:W-:Y:S02]  /*39f0*/  SHF.L.W.U32.HI R20, R17.reuse, 0x4, R16.reuse ;  /* 0x0000000411147819 */ /* 0x140fe40000010e10 */
[C---:B------:R-:W-:Y:S02]  /*3a00*/  SHF.L.W.U32.HI R16, R17.reuse, 0x1b, R16 ;  /* 0x0000001b11107819 */ /* 0x040fe40000010e10 */
[----:B------:R-:W-:Y:S02]  /*3a10*/  LOP3.LUT R10, R17, 0x1fffffff, RZ, 0xc0, !PT ;  /* 0x1fffffff110a7812 */ /* 0x000fe400078ec0ff */
[C-C-:B------:R-:W-:Y:S02]  /*3a20*/  SHF.L.W.U32.HI R23, R14.reuse, 0x1b, R15.reuse ;  /* 0x0000001b0e177819 */ /* 0x140fe40000010e0f */
[----:B------:R-:W-:-:S02]  /*3a30*/  SHF.L.W.U32.HI R24, R14, 0xc, R15 ;  /* 0x0000000c0e187819 */ /* 0x000fc40000010e0f */
[----:B------:R-:W-:Y:S02]  /*3a40*/  SHF.L.W.U32.HI R25, R7, 0x9, RZ ;  /* 0x0000000907197819 */ /* 0x000fe40000010eff */
[C---:B------:R-:W-:Y:S02]  /*3a50*/  LOP3.LUT R17, R14.reuse, 0xfffff, RZ, 0xc0, !PT ;  /* 0x000fffff0e117812 */ /* 0x040fe400078ec0ff */
[C-C-:B------:R-:W-:Y:S02]  /*3a60*/  SHF.L.W.U32.HI R21, R14.reuse, 0xe, R15.reuse ;  /* 0x0000000e0e157819 */ /* 0x140fe40000010e0f */
[----:B------:R-:W-:Y:S02]  /*3a70*/  SHF.L.W.U32.HI R22, R14, 0xd, R15 ;  /* 0x0000000d0e167819 */ /* 0x000fe40000010e0f */
[----:B------:R-:W-:Y:S02]  /*3a80*/  LOP3.LUT R14, R23, R24, R25, 0x96, !PT ;  /* 0x00000018170e7212 */ /* 0x000fe400078e9619 */
[----:B------:R-:W-:-:S02]  /*3a90*/  SHF.L.W.U32.HI R23, R9, 0x1e, R10 ;  /* 0x0000001e09177819 */ /* 0x000fc40000010e0a */
[----:B------:R-:W-:Y:S02]  /*3aa0*/  SHF.L.W.U32.HI R24, R9, 0x3, R10 ;  /* 0x0000000309187819 */ /* 0x000fe40000010e0a */
[----:B------:R-:W-:Y:S02]  /*3ab0*/  SHF.L.W.U32.HI R25, R8, 0x12, R17 ;  /* 0x0000001208197819 */ /* 0x000fe40000010e11 */
[----:B------:R-:W-:Y:S02]  /*3ac0*/  LOP3.LUT R12, R18, R12, R11, 0x78, !PT ;  /* 0x0000000c120c7212 */ /* 0x000fe400078e780b */
[----:B------:R-:W-:Y:S02]  /*3ad0*/  LOP3.LUT R15, R19, R13, R20, 0x78, !PT ;  /* 0x0000000d130f7212 */ /* 0x000fe400078e7814 */
[----:B------:R-:W-:Y:S02]  /*3ae0*/  LOP3.LUT R23, R23, R24, R25, 0x96, !PT ;  /* 0x0000001817177212 */ /* 0x000fe400078e9619 */
[----:B------:R-:W-:-:S02]  /*3af0*/  SHF.L.W.U32.HI R11, R7, 0x1e, RZ ;  /* 0x0000001e070b7819 */ /* 0x000fc40000010eff */
[C-C-:B------:R-:W-:Y:S02]  /*3b00*/  SHF.L.W.U32.HI R13, R8.reuse, 0x1b, R17.reuse ;  /* 0x0000001b080d7819 */ /* 0x140fe40000010e11 */
[----:B------:R-:W-:Y:S02]  /*3b10*/  SHF.L.W.U32.HI R18, R8, 0xc, R17 ;  /* 0x0000000c08127819 */ /* 0x000fe40000010e11 */
[C-C-:B------:R-:W-:Y:S02]  /*3b20*/  SHF.L.W.U32.HI R24, R12.reuse, 0x9, R7.reuse ;  /* 0x000000090c187819 */ /* 0x140fe40000010e07 */
[----:B------:R-:W-:Y:S02]  /*3b30*/  SHF.L.W.U32.HI R20, R7, 0x11, RZ ;  /* 0x0000001107147819 */ /* 0x000fe40000010eff */
[----:B------:R-:W-:Y:S02]  /*3b40*/  SHF.L.W.U32.HI R19, R12, 0x1e, R7 ;  /* 0x0000001e0c137819 */ /* 0x000fe40000010e07 */
[----:B------:R-:W-:-:S02]  /*3b50*/  LOP3.LUT R16, R11, R16, RZ, 0x3c, !PT ;  /* 0x000000100b107212 */ /* 0x000fc400078e3cff */
[----:B------:R-:W-:Y:S02]  /*3b60*/  LOP3.LUT R24, R13, R18, R24, 0x96, !PT ;  /* 0x000000120d187212 */ /* 0x000fe400078e9618 */
[----:B------:R-:W-:Y:S02]  /*3b70*/  LOP3.LUT R14, R14, R21, R22, 0x78, !PT ;  /* 0x000000150e0e7212 */ /* 0x000fe400078e7816 */
[----:B------:R-:W-:Y:S02]  /*3b80*/  LOP3.LUT R25, R19, R20, RZ, 0x3c, !PT ;  /* 0x0000001413197212 */ /* 0x000fe400078e3cff */
[C-C-:B------:R-:W-:Y:S02]  /*3b90*/  SHF.L.W.U32.HI R11, R8.reuse, 0xe, R17.reuse ;  /* 0x0000000e080b7819 */ /* 0x140fe40000010e11 */
[----:B------:R-:W-:Y:S02]  /*3ba0*/  SHF.L.W.U32.HI R18, R8, 0xd, R17 ;  /* 0x0000000d08127819 */ /* 0x000fe40000010e11 */
[----:B------:R-:W-:-:S02]  /*3bb0*/  SHF.L.W.U32.HI R21, R9, 0x5, R10 ;  /* 0x0000000509157819 */ /* 0x000fc40000010e0a */
[----:B------:R-:W-:Y:S02]  /*3bc0*/  SHF.L.W.U32.HI R22, R9, 0x4, R10 ;  /* 0x0000000409167819 */ /* 0x000fe40000010e0a */
[C---:B------:R-:W-:Y:S02]  /*3bd0*/  SHF.L.W.U32.HI R19, R7.reuse, 0x13, RZ ;  /* 0x0000001307137819 */ /* 0x040fe40000010eff */
[----:B------:R-:W-:Y:S02]  /*3be0*/  SHF.L.W.U32.HI R20, R7, 0x12, RZ ;  /* 0x0000001207147819 */ /* 0x000fe40000010eff */
[----:B------:R-:W-:Y:S02]  /*3bf0*/  LOP3.LUT R17, R9, 0x1fffffff, RZ, 0xc0, !PT ;  /* 0x1fffffff09117812 */ /* 0x000fe400078ec0ff */
[----:B------:R-:W-:Y:S02]  /*3c00*/  LOP3.LUT R8, R8, 0xfffff, RZ, 0xc0, !PT ;  /* 0x000fffff08087812 */ /* 0x000fe400078ec0ff */
[----:B------:R-:W-:-:S02]  /*3c10*/  LOP3.LUT R11, R24, R11, R18, 0x78, !PT ;  /* 0x0000000b180b7212 */ /* 0x000fc400078e7812 */
[----:B------:R-:W-:Y:S02]  /*3c20*/  LOP3.LUT R13, R23, R21, R22, 0x78, !PT ;  /* 0x00000015170d7212 */ /* 0x000fe400078e7816 */
[----:B------:R-:W-:Y:S02]  /*3c30*/  LOP3.LUT R18, R25, R19, R20, 0x78, !PT ;  /* 0x0000001319127212 */ /* 0x000fe400078e7814 */
[C-C-:B------:R-:W-:Y:S02]  /*3c40*/  SHF.L.W.U32.HI R20, R16.reuse, 0x1e, R17.reuse ;  /* 0x0000001e10147819 */ /* 0x140fe40000010e11 */
[----:B------:R-:W-:Y:S02]  /*3c50*/  SHF.L.W.U32.HI R21, R16, 0x3, R17 ;  /* 0x0000000310157819 */ /* 0x000fe40000010e11 */
[----:B------:R-:W-:Y:S02]  /*3c60*/  SHF.L.W.U32.HI R24, R15, 0x12, R8 ;  /* 0x000000120f187819 */ /* 0x000fe40000010e08 */
[----:B------:R-:W-:-:S02]  /*3c70*/  LOP3.LUT R19, R7, 0x7fff, RZ, 0xc0, !PT ;  /* 0x00007fff07137812 */ /* 0x000fc400078ec0ff */
[----:B------:R-:W-:Y:S02]  /*3c80*/  SHF.L.W.U32.HI R9, R9, 0x1b, R10 ;  /* 0x0000001b09097819 */ /* 0x000fe40000010e0a */
[----:B------:R-:W-:Y:S02]  /*3c90*/  LOP3.LUT R7, R20, R21, R24, 0x96, !PT ;  /* 0x0000001514077212 */ /* 0x000fe400078e9618 */
[C-C-:B------:R-:W-:Y:S02]  /*3ca0*/  SHF.L.W.U32.HI R22, R15.reuse, 0x1b, R8.reuse ;  /* 0x0000001b0f167819 */ /* 0x140fe40000010e08 */
[----:B------:R-:W-:Y:S02]  /*3cb0*/  SHF.L.W.U32.HI R23, R15, 0xc, R8 ;  /* 0x0000000c0f177819 */ /* 0x000fe40000010e08 */
[----:B------:R-:W-:Y:S02]  /*3cc0*/  SHF.L.W.U32.HI R25, R14, 0x9, R12 ;  /* 0x000000090e197819 */ /* 0x000fe40000010e0c */
[----:B------:R-:W-:-:S02]  /*3cd0*/  SHF.L.W.U32.HI R21, R12, 0x11, R19 ;  /* 0x000000110c157819 */ /* 0x000fc40000010e13 */
[----:B------:R-:W-:Y:S02]  /*3ce0*/  SHF.L.W.U32.HI R10, R14, 0x1e, R12 ;  /* 0x0000001e0e0a7819 */ /* 0x000fe40000010e0c */
[----:B------:R-:W-:Y:S02]  /*3cf0*/  LOP3.LUT R25, R22, R23, R25, 0x96, !PT ;  /* 0x0000001716197212 */ /* 0x000fe400078e9619 */
[----:B------:R-:W-:Y:S02]  /*3d00*/  LOP3.LUT R10, R10, R21, RZ, 0x3c, !PT ;  /* 0x000000150a0a7212 */ /* 0x000fe400078e3cff */
[----:B------:R-:W-:Y:S02]  /*3d10*/  SHF.L.W.U32.HI R23, R15, 0xe, R8 ;  /* 0x0000000e0f177819 */ /* 0x000fe40000010e08 */
[----:B------:R-:W-:Y:S02]  /*3d20*/  LOP3.LUT R9, R18, R9, RZ, 0x3c, !PT ;  /* 0x0000000912097212 */ /* 0x000fe400078e3cff */
[----:B------:R-:W-:-:S02]  /*3d30*/  SHF.L.W.U32.HI R21, R12, 0x13, R19 ;  /* 0x000000130c157819 */ /* 0x000fc40000010e13 */
[C-C-:B------:R-:W-:Y:S02]  /*3d40*/  SHF.L.W.U32.HI R20, R16.reuse, 0x5, R17.reuse ;  /* 0x0000000510147819 */ /* 0x140fe40000010e11 */
[----:B------:R-:W-:Y:S02]  /*3d50*/  SHF.L.W.U32.HI R22, R16, 0x4, R17 ;  /* 0x0000000410167819 */ /* 0x000fe40000010e11 */
[C---:B------:R-:W-:Y:S02]  /*3d60*/  SHF.L.W.U32.HI R8, R15.reuse, 0xd, R8 ;  /* 0x0000000d0f087819 */ /* 0x040fe40000010e08 */
[----:B------:R-:W-:Y:S02]  /*3d70*/  LOP3.LUT R18, R15, 0xfffff, RZ, 0xc0, !PT ;  /* 0x000fffff0f127812 */ /* 0x000fe400078ec0ff */
[C---:B------:R-:W-:Y:S02]  /*3d80*/  SHF.L.W.U32.HI R19, R12.reuse, 0x12, R19 ;  /* 0x000000120c137819 */ /* 0x040fe40000010e13 */
[----:B------:R-:W-:-:S02]  /*3d90*/  LOP3.LUT R15, R12, 0x7fff, RZ, 0xc0, !PT ;  /* 0x00007fff0c0f7812 */ /* 0x000fc400078ec0ff */
[----:B------:R-:W-:Y:S02]  /*3da0*/  LOP3.LUT R7, R7, R20, R22, 0x78, !PT ;  /* 0x0000001407077212 */ /* 0x000fe400078e7816 */
[----:B------:R-:W-:Y:S02]  /*3db0*/  LOP3.LUT R12, R10, R21, R19, 0x78, !PT ;  /* 0x000000150a0c7212 */ /* 0x000fe400078e7813 */
[----:B------:R-:W-:Y:S02]  /*3dc0*/  SHF.L.W.U32.HI R22, R14, 0x11, R15 ;  /* 0x000000110e167819 */ /* 0x000fe40000010e0f */
[----:B------:R-:W-:Y:S02]  /*3dd0*/  SHF.L.W.U32.HI R21, R11, 0x1e, R14 ;  /* 0x0000001e0b157819 */ /* 0x000fe40000010e0e */
[----:B------:R-:W-:Y:S02]  /*3de0*/  LOP3.LUT R8, R25, R23, R8, 0x78, !PT ;  /* 0x0000001719087212 */ /* 0x000fe400078e7808 */
[----:B------:R-:W-:-:S02]  /*3df0*/  SHF.L.W.U32.HI R20, R13, 0x1b, R18 ;  /* 0x0000001b0d147819 */ /* 0x000fc40000010e12 */
[----:B------:R-:W-:Y:S02]  /*3e00*/  SHF.L.W.U32.HI R23, R13, 0xc, R18 ;  /* 0x0000000c0d177819 */ /* 0x000fe40000010e12 */
[----:B------:R-:W-:Y:S02]  /*3e10*/  SHF.L.W.U32.HI R24, R11, 0x9, R14 ;  /* 0x000000090b187819 */ /* 0x000fe40000010e0e */
[C---:B------:R-:W-:Y:S02]  /*3e20*/  SHF.L.W.U32.HI R17, R16.reuse, 0x1b, R17 ;  /* 0x0000001b10117819 */ /* 0x040fe40000010e11 */
[----:B------:R-:W-:Y:S02]  /*3e30*/  LOP3.LUT R10, R16, 0x1fffffff, RZ, 0xc0, !PT ;  /* 0x1fffffff100a7812 */ /* 0x000fe400078ec0ff */
[----:B------:R-:W-:Y:S02]  /*3e40*/  LOP3.LUT R25, R21, R22, RZ, 0x3c, !PT ;  /* 0x0000001615197212 */ /* 0x000fe400078e3cff */
[----:B------:R-:W-:-:S02]  /*3e50*/  SHF.L.W.U32.HI R16, R13, 0x12, R18 ;  /* 0x000000120d107819 */ /* 0x000fc40000010e12 */
[C---:B------:R-:W-:Y:S02]  /*3e60*/  SHF.L.W.U32.HI R22, R13.reuse, 0xe, R18 ;  /* 0x0000000e0d167819 */ /* 0x040fe40000010e12 */
[----:B------:R-:W-:Y:S02]  /*3e70*/  LOP3.LUT R19, R20, R23, R24, 0x96, !PT ;  /* 0x0000001714137212 */ /* 0x000fe400078e9618 */
[----:B------:R-:W-:Y:S02]  /*3e80*/  SHF.L.W.U32.HI R18, R13, 0xd, R18 ;  /* 0x0000000d0d127819 */ /* 0x000fe40000010e12 */
[C-C-:B------:R-:W-:Y:S02]  /*3e90*/  SHF.L.W.U32.HI R20, R9.reuse, 0x1e, R10.reuse ;  /* 0x0000001e09147819 */ /* 0x140fe40000010e0a */
[----:B------:R-:W-:Y:S02]  /*3ea0*/  SHF.L.W.U32.HI R21, R9, 0x3, R10 ;  /* 0x0000000309157819 */ /* 0x000fe40000010e0a */
[----:B------:R-:W-:-:S02]  /*3eb0*/  SHF.L.W.U32.HI R23, R14, 0x13, R15 ;  /* 0x000000130e177819 */ /* 0x000fc40000010e0f */
[C---:B------:R-:W-:Y:S02]  /*3ec0*/  SHF.L.W.U32.HI R24, R14.reuse, 0x12, R15 ;  /* 0x000000120e187819 */ /* 0x040fe40000010e0f */
[----:B------:R-:W-:Y:S02]  /*3ed0*/  LOP3.LUT R15, R19, R22, R18, 0x78, !PT ;  /* 0x00000016130f7212 */ /* 0x000fe400078e7812 */
[----:B------:R-:W-:Y:S02]  /*3ee0*/  LOP3.LUT R18, R14, 0x7fff, RZ, 0xc0, !PT ;  /* 0x00007fff0e127812 */ /* 0x000fe400078ec0ff */
[----:B------:R-:W-:Y:S02]  /*3ef0*/  LOP3.LUT R14, R12, R17, RZ, 0x3c, !PT ;  /* 0x000000110c0e7212 */ /* 0x000fe400078e3cff */
[----:B------:R-:W-:Y:S02]  /*3f00*/  LOP3.LUT R22, R13, 0xfffff, RZ, 0xc0, !PT ;  /* 0x000fffff0d167812 */ /* 0x000fe400078ec0ff */
[----:B------:R-:W-:-:S02]  /*3f10*/  LOP3.LUT R20, R20, R21, R16, 0x96, !PT ;  /* 0x0000001514147212 */ /* 0x000fc400078e9610 */
[C-C-:B------:R-:W-:Y:S02]  /*3f20*/  SHF.L.W.U32.HI R13, R9.reuse, 0x5, R10.reuse ;  /* 0x00000005090d7819 */ /* 0x140fe40000010e0a */
[----:B------:R-:W-:Y:S02]  /*3f30*/  SHF.L.W.U32.HI R12, R9, 0x4, R10 ;  /* 0x00000004090c7819 */ /* 0x000fe40000010e0a */
[----:B------:R-:W-:Y:S02]  /*3f40*/  LOP3.LUT R16, R25, R23, R24, 0x78, !PT ;  /* 0x0000001719107212 */ /* 0x000fe400078e7818 */
[C-C-:B------:R-:W-:Y:S02]  /*3f50*/  SHF.L.W.U32.HI R21, R7.reuse, 0x1b, R22.reuse ;  /* 0x0000001b07157819 */ /* 0x140fe40000010e16 */
[----:B------:R-:W-:Y:S02]  /*3f60*/  SHF.L.W.U32.HI R24, R7, 0xc, R22 ;  /* 0x0000000c07187819 */ /* 0x000fe40000010e16 */
[----:B------:R-:W-:-:S02]  /*3f70*/  SHF.L.W.U32.HI R19, R8, 0x9, R11 ;  /* 0x0000000908137819 */ /* 0x000fc40000010e0b */
[----:B------:R-:W-:Y:S02]  /*3f80*/  LOP3.LUT R12, R20, R13, R12, 0x78, !PT ;  /* 0x0000000d140c7212 */ /* 0x000fe400078e780c */
[----:B------:R-:W-:Y:S02]  /*3f90*/  LOP3.LUT R13, R9, 0x1fffffff, RZ, 0xc0, !PT ;  /* 0x1fffffff090d7812 */ /* 0x000fe400078ec0ff */
[----:B------:R-:W-:Y:S02]  /*3fa0*/  SHF.L.W.U32.HI R26, R11, 0x11, R18 ;  /* 0x000000110b1a7819 */ /* 0x000fe40000010e12 */
[----:B------:R-:W-:Y:S02]  /*3fb0*/  SHF.L.W.U32.HI R17, R8, 0x1e, R11 ;  /* 0x0000001e08117819 */ /* 0x000fe40000010e0b */
[----:B------:R-:W-:Y:S02]  /*3fc0*/  LOP3.LUT R21, R21, R24, R19, 0x96, !PT ;  /* 0x0000001815157212 */ /* 0x000fe400078e9613 */
[----:B------:R-:W-:-:S02]  /*3fd0*/  SHF.L.W.U32.HI R19, R9, 0x1b, R10 ;  /* 0x0000001b09137819 */ /* 0x000fc40000010e0a */
[----:B------:R-:W-:Y:S02]  /*3fe0*/  SHF.L.W.U32.HI R20, R11, 0x13, R18 ;  /* 0x000000130b147819 */ /* 0x000fe40000010e12 */
[C-C-:B------:R-:W-:Y:S02]  /*3ff0*/  SHF.L.W.U32.HI R23, R7.reuse, 0x12, R22.reuse ;  /* 0x0000001207177819 */ /* 0x140fe40000010e16 */
[----:B------:R-:W-:Y:S02]  /*4000*/  SHF.L.W.U32.HI R24, R7, 0xe, R22 ;  /* 0x0000000e07187819 */ /* 0x000fe40000010e16 */
[C-C-:B------:R-:W-:Y:S02]  /*4010*/  SHF.L.W.U32.HI R9, R14.reuse, 0x1e, R13.reuse ;  /* 0x0000001e0e097819 */ /* 0x140fe40000010e0d */
[----:B------:R-:W-:Y:S02]  /*4020*/  SHF.L.W.U32.HI R10, R14, 0x3, R13 ;  /* 0x000000030e0a7819 */ /* 0x000fe40000010e0d */
[----:B------:R-:W-:-:S02]  /*4030*/  LOP3.LUT R17, R17, R26, RZ, 0x3c, !PT ;  /* 0x0000001a11117212 */ /* 0x000fc400078e3cff */
[----:B------:R-:W-:Y:S02]  /*4040*/  SHF.L.W.U32.HI R18, R11, 0x12, R18 ;  /* 0x000000120b127819 */ /* 0x000fe40000010e12 */
[----:B------:R-:W-:Y:S02]  /*4050*/  SHF.L.W.U32.HI R22, R7, 0xd, R22 ;  /* 0x0000000d07167819 */ /* 0x000fe40000010e16 */
[----:B------:R-:W-:Y:S02]  /*4060*/  LOP3.LUT R11, R11, 0x7fff, RZ, 0xc0, !PT ;  /* 0x00007fff0b0b7812 */ /* 0x000fe400078ec0ff */
[----:B------:R-:W-:Y:S02]  /*4070*/  LOP3.LUT R9, R9, R10, R23, 0x96, !PT ;  /* 0x0000000a09097212 */ /* 0x000fe400078e9617 */
[----:B------:R-:W-:Y:S02]  /*4080*/  LOP3.LUT R10, R21, R24, R22, 0x78, !PT ;  /* 0x00000018150a7212 */ /* 0x000fe400078e7816 */
[----:B------:R-:W-:-:S02]  /*4090*/  LOP3.LUT R17, R17, R20, R18, 0x78, !PT ;  /* 0x0000001411117212 */ /* 0x000fc400078e7812 */
[----:B------:R-:W-:Y:S02]  /*40a0*/  SHF.L.W.U32.HI R24, R8, 0x11, R11 ;  /* 0x0000001108187819 */ /* 0x000fe40000010e0b */
[C-C-:B------:R-:W-:Y:S02]  /*40b0*/  SHF.L.W.U32.HI R22, R14.reuse, 0x5, R13.reuse ;  /* 0x000000050e167819 */ /* 0x140fe40000010e0d */
[----:B------:R-:W-:Y:S02]  /*40c0*/  SHF.L.W.U32.HI R23, R15, 0x1e, R8 ;  /* 0x0000001e0f177819 */ /* 0x000fe40000010e08 */
[C-C-:B------:R-:W-:Y:S02]  /*40d0*/  SHF.L.W.U32.HI R21, R14.reuse, 0x4, R13.reuse ;  /* 0x000000040e157819 */ /* 0x140fe40000010e0d */
[----:B------:R-:W-:Y:S02]  /*40e0*/  SHF.L.W.U32.HI R20, R14, 0x1b, R13 ;  /* 0x0000001b0e147819 */ /* 0x000fe40000010e0d */
[----:B------:R-:W-:-:S02]  /*40f0*/  LOP3.LUT R16, R16, R19, RZ, 0x3c, !PT ;  /* 0x0000001310107212 */ /* 0x000fc400078e3cff */
[----:B------:R-:W-:Y:S02]  /*4100*/  LOP3.LUT R13, R14, 0x1fffffff, RZ, 0xc0, !PT ;  /* 0x1fffffff0e0d7812 */ /* 0x000fe400078ec0ff */
[----:B------:R-:W-:Y:S02]  /*4110*/  LOP3.LUT R7, R7, 0xfffff, RZ, 0xc0, !PT ;  /* 0x000fffff07077812 */ /* 0x000fe400078ec0ff */
[----:B------:R-:W-:Y:S02]  /*4120*/  LOP3.LUT R18, R23, R24, RZ, 0x3c, !PT ;  /* 0x0000001817127212 */ /* 0x000fe400078e3cff */
[C-C-:B------:R-:W-:Y:S02]  /*4130*/  SHF.L.W.U32.HI R14, R16.reuse, 0x1e, R13.reuse ;  /* 0x0000001e100e7819 */ /* 0x140fe40000010e0d */
[----:B------:R-:W-:Y:S02]  /*4140*/  SHF.L.W.U32.HI R19, R16, 0x3, R13 ;  /* 0x0000000310137819 */ /* 0x000fe40000010e0d */
[----:B------:R-:W-:-:S02]  /*4150*/  SHF.L.W.U32.HI R23, R12, 0x12, R7 ;  /* 0x000000120c177819 */ /* 0x000fc40000010e07 */
[----:B------:R-:W-:Y:S02]  /*4160*/  LOP3.LUT R9, R9, R22, R21, 0x78, !PT ;  /* 0x0000001609097212 */ /* 0x000fe400078e7815 */
[C-C-:B------:R-:W-:Y:S02]  /*4170*/  SHF.L.W.U32.HI R25, R8.reuse, 0x13, R11.reuse ;  /* 0x0000001308197819 */ /* 0x140fe40000010e0b */
[----:B------:R-:W-:Y:S02]  /*4180*/  SHF.L.W.U32.HI R26, R8, 0x12, R11 ;  /* 0x00000012081a7819 */ /* 0x000fe40000010e0b */
[----:B------:R-:W-:Y:S02]  /*4190*/  SHF.L.W.U32.HI R24, R15, 0x9, R8 ;  /* 0x000000090f187819 */ /* 0x000fe40000010e08 */
[C-C-:B------:R-:W-:Y:S02]  /*41a0*/  SHF.L.W.U32.HI R21, R12.reuse, 0x1b, R7.reuse ;  /* 0x0000001b0c157819 */ /* 0x140fe40000010e07 */
[----:B------:R-:W-:-:S02]  /*41b0*/  SHF.L.W.U32.HI R22, R12, 0xc, R7 ;  /* 0x0000000c0c167819 */ /* 0x000fc40000010e07 */
[----:B------:R-:W-:Y:S02]  /*41c0*/  LOP3.LUT R11, R14, R19, R23, 0x96, !PT ;  /* 0x000000130e0b7212 */ /* 0x000fe400078e9617 */
[----:B------:R-:W-:Y:S02]  /*41d0*/  LOP3.LUT R17, R17, R20, RZ, 0x3c, !PT ;  /* 0x0000001411117212 */ /* 0x000fe400078e3cff */
[C-C-:B------:R-:W-:Y:S02]  /*41e0*/  SHF.L.W.U32.HI R20, R16.reuse, 0x5, R13.reuse ;  /* 0x0000000510147819 */ /* 0x140fe40000010e0d */
[----:B------:R-:W-:Y:S02]  /*41f0*/  SHF.L.W.U32.HI R19, R16, 0x4, R13 ;  /* 0x0000000410137819 */ /* 0x000fe40000010e0d */
[----:B------:R-:W-:Y:S02]  /*4200*/  LOP3.LUT R26, R18, R25, R26, 0x78, !PT ;  /* 0x00000019121a7212 */ /* 0x000fe400078e781a */
[----:B------:R-:W-:-:S02]  /*4210*/  LOP3.LUT R14, R21, R22, R24, 0x96, !PT ;  /* 0x00000016150e7212 */ /* 0x000fc400078e9618 */
[----:B------:R-:W-:Y:S02]  /*4220*/  LOP3.LUT R18, R8, 0x7fff, RZ, 0xc0, !PT ;  /* 0x00007fff08127812 */ /* 0x000fe400078ec0ff */
[C---:B------:R-:W-:Y:S02]  /*4230*/  SHF.L.W.U32.HI R21, R12.reuse, 0xe, R7 ;  /* 0x0000000e0c157819 */ /* 0x040fe40000010e07 */
[----:B------:R-:W-:Y:S02]  /*4240*/  LOP3.LUT R8, R11, R20, R19, 0x78, !PT ;  /* 0x000000140b087212 */ /* 0x000fe400078e7813 */
[----:B------:R-:W-:Y:S02]  /*4250*/  SHF.L.W.U32.HI R7, R12, 0xd, R7 ;  /* 0x0000000d0c077819 */ /* 0x000fe40000010e07 */
[C---:B------:R-:W-:Y:S02]  /*4260*/  SHF.L.W.U32.HI R13, R16.reuse, 0x1b, R13 ;  /* 0x0000001b100d7819 */ /* 0x040fe40000010e0d */
[----:B------:R-:W-:-:S02]  /*4270*/  LOP3.LUT R20, R16, 0x1fffffff, RZ, 0xc0, !PT ;  /* 0x1fffffff10147812 */ /* 0x000fc400078ec0ff */
[----:B------:R-:W-:Y:S02]  /*4280*/  LOP3.LUT R16, R12, 0xfffff, RZ, 0xc0, !PT ;  /* 0x000fffff0c107812 */ /* 0x000fe400078ec0ff */
[----:B------:R-:W-:Y:S02]  /*4290*/  LOP3.LUT R7, R14, R21, R7, 0x78, !PT ;  /* 0x000000150e077212 */ /* 0x000fe400078e7807 */
[C-C-:B------:R-:W-:Y:S02]  /*42a0*/  SHF.L.W.U32.HI R14, R17.reuse, 0x1e, R20.reuse ;  /* 0x0000001e110e7819 */ /* 0x140fe40000010e14 */
[----:B------:R-:W-:Y:S02]  /*42b0*/  SHF.L.W.U32.HI R19, R17, 0x3, R20 ;  /* 0x0000000311137819 */ /* 0x000fe40000010e14 */
[----:B------:R-:W-:Y:S02]  /*42c0*/  SHF.L.W.U32.HI R23, R9, 0x12, R16 ;  /* 0x0000001209177819 */ /* 0x000fe40000010e10 */
[----:B------:R-:W-:-:S02]  /*42d0*/  LOP3.LUT R11, R26, R13, RZ, 0x3c, !PT ;  /* 0x0000000d1a0b7212 */ /* 0x000fc400078e3cff */
[C-C-:B------:R-:W-:Y:S02]  /*42e0*/  SHF.L.W.U32.HI R24, R10.reuse, 0x9, R15.reuse ;  /* 0x000000090a187819 */ /* 0x140fe40000010e0f */
[C-C-:B------:R-:W-:Y:S02]  /*42f0*/  SHF.L.W.U32.HI R12, R9.reuse, 0x1b, R16.reuse ;  /* 0x0000001b090c7819 */ /* 0x140fe40000010e10 */
[----:B------:R-:W-:Y:S02]  /*4300*/  SHF.L.W.U32.HI R21, R9, 0xc, R16 ;  /* 0x0000000c09157819 */ /* 0x000fe40000010e10 */
[----:B------:R-:W-:Y:S02]  /*4310*/  SHF.L.W.U32.HI R22, R15, 0x11, R18 ;  /* 0x000000110f167819 */ /* 0x000fe40000010e12 */
[----:B------:R-:W-:Y:S02]  /*4320*/  SHF.L.W.U32.HI R13, R10, 0x1e, R15 ;  /* 0x0000001e0a0d7819 */ /* 0x000fe40000010e0f */
[----:B------:R-:W-:-:S02]  /*4330*/  LOP3.LUT R14, R14, R19, R23, 0x96, !PT ;  /* 0x000000130e0e7212 */ /* 0x000fc400078e9617 */
[----:B------:R-:W-:Y:S02]  /*4340*/  LOP3.LUT R19, R12, R21, R24, 0x96, !PT ;  /* 0x000000150c137212 */ /* 0x000fe400078e9618 */
[----:B------:R-:W-:Y:S02]  /*4350*/  LOP3.LUT R13, R13, R22, RZ, 0x3c, !PT ;  /* 0x000000160d0d7212 */ /* 0x000fe400078e3cff */
[C-C-:B------:R-:W-:Y:S02]  /*4360*/  SHF.L.W.U32.HI R24, R15.reuse, 0x13, R18.reuse ;  /* 0x000000130f187819 */ /* 0x140fe40000010e12 */
[----:B------:R-:W-:Y:S02]  /*4370*/  SHF.L.W.U32.HI R23, R15, 0x12, R18 ;  /* 0x000000120f177819 */ /* 0x000fe40000010e12 */
[C-C-:B------:R-:W-:Y:S02]  /*4380*/  SHF.L.W.U32.HI R18, R17.reuse, 0x5, R20.reuse ;  /* 0x0000000511127819 */ /* 0x140fe40000010e14 */
[----:B------:R-:W-:-:S02]  /*4390*/  SHF.L.W.U32.HI R21, R17, 0x4, R20 ;  /* 0x0000000411157819 */ /* 0x000fc40000010e14 */
[C---:B------:R-:W-:Y:S02]  /*43a0*/  SHF.L.W.U32.HI R20, R17.reuse, 0x1b, R20 ;  /* 0x0000001b11147819 */ /* 0x040fe40000010e14 */
[----:B------:R-:W-:Y:S02]  /*43b0*/  LOP3.LUT R12, R17, 0x1fffffff, RZ, 0xc0, !PT ;  /* 0x1fffffff110c7812 */ /* 0x000fe400078ec0ff */
[C-C-:B------:R-:W-:Y:S02]  /*43c0*/  SHF.L.W.U32.HI R22, R9.reuse, 0xe, R16.reuse ;  /* 0x0000000e09167819 */ /* 0x140fe40000010e10 */
[C---:B------:R-:W-:Y:S02]  /*43d0*/  SHF.L.W.U32.HI R16, R9.reuse, 0xd, R16 ;  /* 0x0000000d09107819 */ /* 0x040fe40000010e10 */
[----:B------:R-:W-:Y:S02]  /*43e0*/  LOP3.LUT R17, R9, 0xfffff, RZ, 0xc0, !PT ;  /* 0x000fffff09117812 */ /* 0x000fe400078ec0ff */
[----:B------:R-:W-:-:S02]  /*43f0*/  LOP3.LUT R9, R13, R24, R23, 0x78, !PT ;  /* 0x000000180d097212 */ /* 0x000fc400078e7817 */
[----:B------:R-:W-:Y:S02]  /*4400*/  LOP3.LUT R13, R15, 0x7fff, RZ, 0xc0, !PT ;  /* 0x00007fff0f0d7812 */ /* 0x000fe400078ec0ff */
[----:B------:R-:W-:Y:S02]  /*4410*/  LOP3.LUT R15, R14, R18, R21, 0x78, !PT ;  /* 0x000000120e0f7212 */ /* 0x000fe400078e7815 */
[----:B------:R-:W-:Y:S02]  /*4420*/  LOP3.LUT R14, R19, R22, R16, 0x78, !PT ;  /* 0x00000016130e7212 */ /* 0x000fe400078e7810 */
[C-C-:B------:R-:W-:Y:S02]  /*4430*/  SHF.L.W.U32.HI R18, R8.reuse, 0x1b, R17.reuse ;  /* 0x0000001b08127819 */ /* 0x140fe40000010e11 */
[----:B------:R-:W-:Y:S02]  /*4440*/  SHF.L.W.U32.HI R19, R8, 0xc, R17 ;  /* 0x0000000c08137819 */ /* 0x000fe40000010e11 */
[----:B------:R-:W-:-:S02]  /*4450*/  SHF.L.W.U32.HI R16, R7, 0x9, R10 ;  /* 0x0000000907107819 */ /* 0x000fc40000010e0a */
[C-C-:B------:R-:W-:Y:S02]  /*4460*/  SHF.L.W.U32.HI R23, R11.reuse, 0x1e, R12.reuse ;  /* 0x0000001e0b177819 */ /* 0x140fe40000010e0c */
[----:B------:R-:W-:Y:S02]  /*4470*/  SHF.L.W.U32.HI R24, R11, 0x3, R12 ;  /* 0x000000030b187819 */ /* 0x000fe40000010e0c */
[----:B------:R-:W-:Y:S02]  /*4480*/  SHF.L.W.U32.HI R25, R8, 0x12, R17 ;  /* 0x0000001208197819 */ /* 0x000fe40000010e11 */
[----:B------:R-:W-:Y:S02]  /*4490*/  SHF.L.W.U32.HI R22, R10, 0x11, R13 ;  /* 0x000000110a167819 */ /* 0x000fe40000010e0d */
[----:B------:R-:W-:Y:S02]  /*44a0*/  SHF.L.W.U32.HI R21, R7, 0x1e, R10 ;  /* 0x0000001e07157819 */ /* 0x000fe40000010e0a */
[----:B------:R-:W-:-:S02]  /*44b0*/  LOP3.LUT R18, R18, R19, R16, 0x96, !PT ;  /* 0x0000001312127212 */ /* 0x000fc400078e9610 */
[----:B------:R-:W-:Y:S02]  /*44c0*/  LOP3.LUT R16, R9, R20, RZ, 0x3c, !PT ;  /* 0x0000001409107212 */ /* 0x000fe400078e3cff */
[----:B------:R-:W-:Y:S02]  /*44d0*/  LOP3.LUT R25, R23, R24, R25, 0x96, !PT ;  /* 0x0000001817197212 */ /* 0x000fe400078e9619 */
[----:B------:R-:W-:Y:S02]  /*44e0*/  LOP3.LUT R26, R21, R22, RZ, 0x3c, !PT ;  /* 0x00000016151a7212 */ /* 0x000fe400078e3cff */
[C-C-:B------:R-:W-:Y:S02]  /*44f0*/  SHF.L.W.U32.HI R19, R8.reuse, 0xe, R17.reuse ;  /* 0x0000000e08137819 */ /* 0x140fe40000010e11 */
[----:B------:R-:W-:Y:S02]  /*4500*/  SHF.L.W.U32.HI R20, R8, 0xd, R17 ;  /* 0x0000000d08147819 */ /* 0x000fe40000010e11 */
[----:B------:R-:W-:-:S02]  /*4510*/  SHF.L.W.U32.HI R23, R11, 0x5, R12 ;  /* 0x000000050b177819 */ /* 0x000fc40000010e0c */
[C---:B------:R-:W-:Y:S02]  /*4520*/  SHF.L.W.U32.HI R24, R11.reuse, 0x4, R12 ;  /* 0x000000040b187819 */ /* 0x040fe40000010e0c */
[C-C-:B------:R-:W-:Y:S02]  /*4530*/  SHF.L.W.U32.HI R21, R10.reuse, 0x13, R13.reuse ;  /* 0x000000130a157819 */ /* 0x140fe40000010e0d */
[----:B------:R-:W-:Y:S02]  /*4540*/  SHF.L.W.U32.HI R22, R10, 0x12, R13 ;  /* 0x000000120a167819 */ /* 0x000fe40000010e0d */
[----:B------:R-:W-:Y:S02]  /*4550*/  LOP3.LUT R17, R11, 0x1fffffff, RZ, 0xc0, !PT ;  /* 0x1fffffff0b117812 */ /* 0x000fe400078ec0ff */
[----:B------:R-:W-:Y:S02]  /*4560*/  LOP3.LUT R8, R8, 0xfffff, RZ, 0xc0, !PT ;  /* 0x000fffff08087812 */ /* 0x000fe400078ec0ff */
[----:B------:R-:W-:-:S02]  /*4570*/  LOP3.LUT R13, R18, R19, R20, 0x78, !PT ;  /* 0x00000013120d7212 */ /* 0x000fc400078e7814 */
[----:B------:R-:W-:Y:S02]  /*4580*/  LOP3.LUT R9, R25, R23, R24, 0x78, !PT ;  /* 0x0000001719097212 */ /* 0x000fe400078e7818 */
[----:B------:R-:W-:Y:S02]  /*4590*/  LOP3.LUT R19, R26, R21, R22, 0x78, !PT ;  /* 0x000000151a137212 */ /* 0x000fe400078e7816 */
[C-C-:B------:R-:W-:Y:S02]  /*45a0*/  SHF.L.W.U32.HI R20, R16.reuse, 0x1e, R17.reuse ;  /* 0x0000001e10147819 */ /* 0x140fe40000010e11 */
[----:B------:R-:W-:Y:S02]  /*45b0*/  SHF.L.W.U32.HI R21, R16, 0x3, R17 ;  /* 0x0000000310157819 */ /* 0x000fe40000010e11 */
[C-C-:B------:R-:W-:Y:S02]  /*45c0*/  SHF.L.W.U32.HI R24, R15.reuse, 0x12, R8.reuse ;  /* 0x000000120f187819 */ /* 0x140fe40000010e08 */
[----:B------:R-:W-:-:S02]  /*45d0*/  SHF.L.W.U32.HI R22, R15, 0x1b, R8 ;  /* 0x0000001b0f167819 */ /* 0x000fc40000010e08 */
[----:B------:R-:W-:Y:S02]  /*45e0*/  SHF.L.W.U32.HI R23, R15, 0xc, R8 ;  /* 0x0000000c0f177819 */ /* 0x000fe40000010e08 */
[----:B------:R-:W-:Y:S02]  /*45f0*/  SHF.L.W.U32.HI R25, R14, 0x9, R7 ;  /* 0x000000090e197819 */ /* 0x000fe40000010e07 */
[----:B------:R-:W-:Y:S02]  /*4600*/  LOP3.LUT R18, R10, 0x7fff, RZ, 0xc0, !PT ;  /* 0x00007fff0a127812 */ /* 0x000fe400078ec0ff */
[----:B------:R-:W-:Y:S02]  /*4610*/  SHF.L.W.U32.HI R10, R11, 0x1b, R12 ;  /* 0x0000001b0b0a7819 */ /* 0x000fe40000010e0c */
[----:B------:R-:W-:Y:S02]  /*4620*/  LOP3.LUT R11, R20, R21, R24, 0x96, !PT ;  /* 0x00000015140b7212 */ /* 0x000fe400078e9618 */
[----:B------:R-:W-:-:S02]  /*4630*/  LOP3.LUT R20, R22, R23, R25, 0x96, !PT ;  /* 0x0000001716147212 */ /* 0x000fc400078e9619 */
[C-C-:B------:R-:W-:Y:S02]  /*4640*/  SHF.L.W.U32.HI R21, R15.reuse, 0xe, R8.reuse ;  /* 0x0000000e0f157819 */ /* 0x140fe40000010e08 */
[----:B------:R-:W-:Y:S02]  /*4650*/  SHF.L.W.U32.HI R22, R15, 0xd, R8 ;  /* 0x0000000d0f167819 */ /* 0x000fe40000010e08 */
[----:B------:R-:W-:Y:S02]  /*4660*/  SHF.L.W.U32.HI R23, R7, 0x11, R18 ;  /* 0x0000001107177819 */ /* 0x000fe40000010e12 */
[----:B------:R-:W-:Y:S02]  /*4670*/  SHF.L.W.U32.HI R8, R14, 0x1e, R7 ;  /* 0x0000001e0e087819 */ /* 0x000fe40000010e07 */
[C-C-:B------:R-:W-:Y:S02]  /*4680*/  SHF.L.W.U32.HI R24, R16.reuse, 0x5, R17.reuse ;  /* 0x0000000510187819 */ /* 0x140fe40000010e11 */
[----:B------:R-:W-:-:S02]  /*4690*/  SHF.L.W.U32.HI R25, R16, 0x4, R17 ;  /* 0x0000000410197819 */ /* 0x000fc40000010e11 */
[----:B------:R-:W-:Y:S02]  /*46a0*/  LOP3.LUT R12, R15, 0xfffff, RZ, 0xc0, !PT ;  /* 0x000fffff0f0c7812 */ /* 0x000fe400078ec0ff */
[----:B------:R-:W-:Y:S02]  /*46b0*/  LOP3.LUT R15, R8, R23, RZ, 0x3c, !PT ;  /* 0x00000017080f7212 */ /* 0x000fe400078e3cff */
[----:B------:R-:W-:Y:S02]  /*46c0*/  LOP3.LUT R8, R11, R24, R25, 0x78, !PT ;  /* 0x000000180b087212 */ /* 0x000fe400078e7819 */
[C-C-:B------:R-:W-:Y:S02]  /*46d0*/  SHF.L.W.U32.HI R24, R7.reuse, 0x13, R18.reuse ;  /* 0x0000001307187819 */ /* 0x140fe40000010e12 */
[----:B------:R-:W-:Y:S02]  /*46e0*/  SHF.L.W.U32.HI R11, R7, 0x12, R18 ;  /* 0x00000012070b7819 */ /* 0x000fe40000010e12 */
[----:B------:R-:W-:-:S02]  /*46f0*/  LOP3.LUT R10, R19, R10, RZ, 0x3c, !PT ;  /* 0x0000000a130a7212 */ /* 0x000fc400078e3cff */
[C-C-:B------:R-:W-:Y:S02]  /*4700*/  SHF.L.W.U32.HI R19, R9.reuse, 0x1b, R12.reuse ;  /* 0x0000001b09137819 */ /* 0x140fe40000010e0c */
[----:B------:R-:W-:Y:S02]  /*4710*/  SHF.L.W.U32.HI R26, R9, 0xc, R12 ;  /* 0x0000000c091a7819 */ /* 0x000fe40000010e0c */
[----:B------:R-:W-:Y:S02]  /*4720*/  SHF.L.W.U32.HI R23, R13, 0x9, R14 ;  /* 0x000000090d177819 */ /* 0x000fe40000010e0e */
[----:B------:R-:W-:Y:S02]  /*4730*/  LOP3.LUT R15, R15, R24, R11, 0x78, !PT ;  /* 0x000000180f0f7212 */ /* 0x000fe400078e780b */
[----:B------:R-:W-:Y:S02]  /*4740*/  LOP3.LUT R7, R7, 0x7fff, RZ, 0xc0, !PT ;  /* 0x00007fff07077812 */ /* 0x000fe400078ec0ff */
[----:B------:R-:W-:-:S02]  /*4750*/  LOP3.LUT R11, R16, 0x1fffffff, RZ, 0xc0, !PT ;  /* 0x1fffffff100b7812 */ /* 0x000fc400078ec0ff */
[----:B------:R-:W-:Y:S02]  /*4760*/  LOP3.LUT R18, R20, R21, R22, 0x78, !PT ;  /* 0x0000001514127212 */ /* 0x000fe400078e7816 */
[----:B------:R-:W-:Y:S02]  /*4770*/  LOP3.LUT R19, R19, R26, R23, 0x96, !PT ;  /* 0x0000001a13137212 */ /* 0x000fe400078e9617 */
[----:B------:R-:W-:Y:S02]  /*4780*/  SHF.L.W.U32.HI R20, R16, 0x1b, R17 ;  /* 0x0000001b10147819 */ /* 0x000fe40000010e11 */
[----:B------:R-:W-:Y:S02]  /*4790*/  SHF.L.W.U32.HI R21, R14, 0x11, R7 ;  /* 0x000000110e157819 */ /* 0x000fe40000010e07 */
[----:B------:R-:W-:Y:S02]  /*47a0*/  SHF.L.W.U32.HI R16, R13, 0x1e, R14 ;  /* 0x0000001e0d107819 */ /* 0x000fe40000010e0e */
[----:B------:R-:W-:-:S02]  /*47b0*/  SHF.L.W.U32.HI R23, R9, 0x12, R12 ;  /* 0x0000001209177819 */ /* 0x000fc40000010e0c */
[C-C-:B------:R-:W-:Y:S02]  /*47c0*/  SHF.L.W.U32.HI R17, R10.reuse, 0x1e, R11.reuse ;  /* 0x0000001e0a117819 */ /* 0x140fe40000010e0b */
[----:B------:R-:W-:Y:S02]  /*47d0*/  SHF.L.W.U32.HI R22, R10, 0x3, R11 ;  /* 0x000000030a167819 */ /* 0x000fe40000010e0b */
[C-C-:B------:R-:W-:Y:S02]  /*47e0*/  SHF.L.W.U32.HI R24, R9.reuse, 0xe, R12.reuse ;  /* 0x0000000e09187819 */ /* 0x140fe40000010e0c */
[----:B------:R-:W-:Y:S02]  /*47f0*/  LOP3.LUT R16, R16, R21, RZ, 0x3c, !PT ;  /* 0x0000001510107212 */ /* 0x000fe400078e3cff */
[----:B------:R-:W-:Y:S02]  /*4800*/  SHF.L.W.U32.HI R12, R9, 0xd, R12 ;  /* 0x0000000d090c7819 */ /* 0x000fe40000010e0c */
[----:B------:R-:W-:-:S02]  /*4810*/  LOP3.LUT R23, R17, R22, R23, 0x96, !PT ;  /* 0x0000001611177212 */ /* 0x000fc400078e9617 */
[C-C-:B------:R-:W-:Y:S02]  /*4820*/  SHF.L.W.U32.HI R17, R14.reuse, 0x13, R7.reuse ;  /* 0x000000130e117819 */ /* 0x140fe40000010e07 */
[----:B------:R-:W-:Y:S02]  /*4830*/  SHF.L.W.U32.HI R21, R14, 0x12, R7 ;  /* 0x000000120e157819 */ /* 0x000fe40000010e07 */
[----:B------:R-:W-:Y:S02]  /*4840*/  LOP3.LUT R7, R19, R24, R12, 0x78, !PT ;  /* 0x0000001813077212 */ /* 0x000fe400078e780c */
[C-C-:B------:R-:W-:Y:S02]  /*4850*/  SHF.L.W.U32.HI R19, R10.reuse, 0x5, R11.reuse ;  /* 0x000000050a137819 */ /* 0x140fe40000010e0b */
[----:B------:R-:W-:Y:S02]  /*4860*/  SHF.L.W.U32.HI R22, R10, 0x4, R11 ;  /* 0x000000040a167819 */ /* 0x000fe40000010e0b */
[----:B------:R-:W-:-:S02]  /*4870*/  LOP3.LUT R16, R16, R17, R21, 0x78, !PT ;  /* 0x0000001110107212 */ /* 0x000fc400078e7815 */
[----:B------:R-:W-:Y:S02]  /*4880*/  LOP3.LUT R17, R9, 0xfffff, RZ, 0xc0, !PT ;  /* 0x000fffff09117812 */ /* 0x000fe400078ec0ff */
[----:B------:R-:W-:Y:S02]  /*4890*/  LOP3.LUT R12, R15, R20, RZ, 0x3c, !PT ;  /* 0x000000140f0c7212 */ /* 0x000fe400078e3cff */
[----:B------:R-:W-:Y:S02]  /*48a0*/  LOP3.LUT R9, R23, R19, R22, 0x78, !PT ;  /* 0x0000001317097212 */ /* 0x000fe400078e7816 */
[----:B------:R-:W-:Y:S02]  /*48b0*/  LOP3.LUT R14, R14, 0x7fff, RZ, 0xc0, !PT ;  /* 0x00007fff0e0e7812 */ /* 0x000fe400078ec0ff */
[C-C-:B------:R-:W-:Y:S02]  /*48c0*/  SHF.L.W.U32.HI R19, R8.reuse, 0x1b, R17.reuse ;  /* 0x0000001b08137819 */ /* 0x140fe40000010e11 */
[----:B------:R-:W-:-:S02]  /*48d0*/  SHF.L.W.U32.HI R20, R8, 0xc, R17 ;  /* 0x0000000c08147819 */ /* 0x000fc40000010e11 */
[----:B------:R-:W-:Y:S02]  /*48e0*/  SHF.L.W.U32.HI R15, R18, 0x9, R13 ;  /* 0x00000009120f7819 */ /* 0x000fe40000010e0d */
[----:B------:R-:W-:Y:S02]  /*48f0*/  SHF.L.W.U32.HI R11, R10, 0x1b, R11 ;  /* 0x0000001b0a0b7819 */ /* 0x000fe40000010e0b */
[----:B------:R-:W-:Y:S02]  /*4900*/  SHF.L.W.U32.HI R22, R13, 0x11, R14 ;  /* 0x000000110d167819 */ /* 0x000fe40000010e0e */
[----:B------:R-:W-:Y:S02]  /*4910*/  SHF.L.W.U32.HI R21, R18, 0x1e, R13 ;  /* 0x0000001e12157819 */ /* 0x000fe40000010e0d */
[----:B------:R-:W-:Y:S02]  /*4920*/  LOP3.LUT R19, R19, R20, R15, 0x96, !PT ;  /* 0x0000001413137212 */ /* 0x000fe400078e960f */
[----:B------:R-:W-:-:S02]  /*4930*/  LOP3.LUT R15, R10, 0x1fffffff, RZ, 0xc0, !PT ;  /* 0x1fffffff0a0f7812 */ /* 0x000fc400078ec0ff */
[----:B------:R-:W-:Y:S02]  /*4940*/  LOP3.LUT R11, R16, R11, RZ, 0x3c, !PT ;  /* 0x0000000b100b7212 */ /* 0x000fe400078e3cff */
[----:B------:R-:W-:Y:S02]  /*4950*/  LOP3.LUT R24, R21, R22, RZ, 0x3c, !PT ;  /* 0x0000001615187212 */ /* 0x000fe400078e3cff */
[----:B------:R-:W-:Y:S02]  /*4960*/  SHF.L.W.U32.HI R16, R8, 0x12, R17 ;  /* 0x0000001208107819 */ /* 0x000fe40000010e11 */
[C-C-:B------:R-:W-:Y:S02]  /*4970*/  SHF.L.W.U32.HI R10, R12.reuse, 0x1e, R15.reuse ;  /* 0x0000001e0c0a7819 */ /* 0x140fe40000010e0f */
[----:B------:R-:W-:Y:S02]  /*4980*/  SHF.L.W.U32.HI R21, R12, 0x3, R15 ;  /* 0x000000030c157819 */ /* 0x000fe40000010e0f */
[----:B------:R-:W-:-:S02]  /*4990*/  SHF.L.W.U32.HI R20, R8, 0xe, R17 ;  /* 0x0000000e08147819 */ /* 0x000fc40000010e11 */
[----:B------:R-:W-:Y:S02]  /*49a0*/  SHF.L.W.U32.HI R17, R8, 0xd, R17 ;  /* 0x0000000d08117819 */ /* 0x000fe40000010e11 */
[C-C-:B------:R-:W-:Y:S02]  /*49b0*/  SHF.L.W.U32.HI R22, R13.reuse, 0x13, R14.reuse ;  /* 0x000000130d167819 */ /* 0x140fe40000010e0e */
[----:B------:R-:W-:Y:S02]  /*49c0*/  SHF.L.W.U32.HI R23, R13, 0x12, R14 ;  /* 0x000000120d177819 */ /* 0x000fe40000010e0e */
[----:B------:R-:W-:Y:S02]  /*49d0*/  LOP3.LUT R14, R10, R21, R16, 0x96, !PT ;  /* 0x000000150a0e7212 */ /* 0x000fe400078e9610 */
[----:B------:R-:W-:Y:S02]  /*49e0*/  LOP3.LUT R10, R19, R20, R17, 0x78, !PT ;  /* 0x00000014130a7212 */ /* 0x000fe400078e7811 */
[----:B------:R-:W-:-:S02]  /*49f0*/  LOP3.LUT R16, R8, 0xfffff, RZ, 0xc0, !PT ;  /* 0x000fffff08107812 */ /* 0x000fc400078ec0ff */
[----:B------:R-:W-:Y:S02]  /*4a00*/  LOP3.LUT R20, R12, 0x1fffffff, RZ, 0xc0, !PT ;  /* 0x1fffffff0c147812 */ /* 0x000fe400078ec0ff */
[----:B------:R-:W-:Y:S02]  /*4a10*/  LOP3.LUT R13, R13, 0x7fff, RZ, 0xc0, !PT ;  /* 0x00007fff0d0d7812 */ /* 0x000fe400078ec0ff */
[----:B------:R-:W-:Y:S02]  /*4a20*/  LOP3.LUT R17, R24, R22, R23, 0x78, !PT ;  /* 0x0000001618117212 */ /* 0x000fe400078e7817 */
[C-C-:B------:R-:W-:Y:S02]  /*4a30*/  SHF.L.W.U32.HI R21, R12.reuse, 0x5, R15.reuse ;  /* 0x000000050c157819 */ /* 0x140fe40000010e0f */
[----:B------:R-:W-:Y:S02]  /*4a40*/  SHF.L.W.U32.HI R8, R12, 0x4, R15 ;  /* 0x000000040c087819 */ /* 0x000fe40000010e0f */
[----:B------:R-:W-:-:S02]  /*4a50*/  SHF.L.W.U32.HI R22, R11, 0x1e, R20 ;  /* 0x0000001e0b167819 */ /* 0x000fc40000010e14 */
[----:B------:R-:W-:Y:S02]  /*4a60*/  SHF.L.W.U32.HI R23, R11, 0x3, R20 ;  /* 0x000000030b177819 */ /* 0x000fe40000010e14 */
[----:B------:R-:W-:Y:S02]  /*4a70*/  SHF.L.W.U32.HI R25, R9, 0x12, R16 ;  /* 0x0000001209197819 */ /* 0x000fe40000010e10 */
[----:B------:R-:W-:Y:S02]  /*4a80*/  SHF.L.W.U32.HI R24, R18, 0x11, R13 ;  /* 0x0000001112187819 */ /* 0x000fe40000010e0d */
[----:B------:R-:W-:Y:S02]  /*4a90*/  SHF.L.W.U32.HI R19, R7, 0x1e, R18 ;  /* 0x0000001e07137819 */ /* 0x000fe40000010e12 */
[----:B------:R-:W-:Y:S02]  /*4aa0*/  LOP3.LUT R8, R14, R21, R8, 0x78, !PT ;  /* 0x000000150e087212 */ /* 0x000fe400078e7808 */
[----:B------:R-:W-:-:S02]  /*4ab0*/  LOP3.LUT R14, R22, R23, R25, 0x96, !PT ;  /* 0x00000017160e7212 */ /* 0x000fc400078e9619 */
[----:B------:R-:W-:Y:S02]  /*4ac0*/  SHF.L.W.U32.HI R23, R7, 0x9, R18 ;  /* 0x0000000907177819 */ /* 0x000fe40000010e12 */
[C-C-:B------:R-:W-:Y:S02]  /*4ad0*/  SHF.L.W.U32.HI R21, R9.reuse, 0x1b, R16.reuse ;  /* 0x0000001b09157819 */ /* 0x140fe40000010e10 */
[----:B------:R-:W-:Y:S02]  /*4ae0*/  SHF.L.W.U32.HI R22, R9, 0xc, R16 ;  /* 0x0000000c09167819 */ /* 0x000fe40000010e10 */
[----:B------:R-:W-:Y:S02]  /*4af0*/  LOP3.LUT R19, R19, R24, RZ, 0x3c, !PT ;  /* 0x0000001813137212 */ /* 0x000fe400078e3cff */
[C-C-:B------:R-:W-:Y:S02]  /*4b00*/  SHF.L.W.U32.HI R24, R18.reuse, 0x13, R13.reuse ;  /* 0x0000001312187819 */ /* 0x140fe40000010e0d */
[----:B------:R-:W-:-:S02]  /*4b10*/  SHF.L.W.U32.HI R25, R18, 0x12, R13 ;  /* 0x0000001212197819 */ /* 0x000fc40000010e0d */
[----:B------:R-:W-:Y:S02]  /*4b20*/  SHF.L.W.U32.HI R12, R12, 0x1b, R15 ;  /* 0x0000001b0c0c7819 */ /* 0x000fe40000010e0f */
[----:B------:R-:W-:Y:S02]  /*4b30*/  LOP3.LUT R13, R21, R22, R23, 0x96, !PT ;  /* 0x00000016150d7212 */ /* 0x000fe400078e9617 */
[----:B------:R-:W-:Y:S02]  /*4b40*/  LOP3.LUT R18, R18, 0x7fff, RZ, 0xc0, !PT ;  /* 0x00007fff12127812 */ /* 0x000fe400078ec0ff */
[C-C-:B------:R-:W-:Y:S02]  /*4b50*/  SHF.L.W.U32.HI R22, R9.reuse, 0xe, R16.reuse ;  /* 0x0000000e09167819 */ /* 0x140fe40000010e10 */
[----:B------:R-:W-:Y:S02]  /*4b60*/  SHF.L.W.U32.HI R16, R9, 0xd, R16 ;  /* 0x0000000d09107819 */ /* 0x000fe40000010e10 */
[----:B------:R-:W-:-:S02]  /*4b70*/  LOP3.LUT R19, R19, R24, R25, 0x78, !PT ;  /* 0x0000001813137212 */ /* 0x000fc400078e7819 */
[----:B------:R-:W-:Y:S02]  /*4b80*/  LOP3.LUT R17, R17, R12, RZ, 0x3c, !PT ;  /* 0x0000000c11117212 */ /* 0x000fe400078e3cff */
[----:B------:R-:W-:Y:S02]  /*4b90*/  SHF.L.W.U32.HI R24, R7, 0x11, R18 ;  /* 0x0000001107187819 */ /* 0x000fe40000010e12 */
[C-C-:B------:R-:W-:Y:S02]  /*4ba0*/  SHF.L.W.U32.HI R15, R11.reuse, 0x5, R20.reuse ;  /* 0x000000050b0f7819 */ /* 0x140fe40000010e14 */
[C-C-:B------:R-:W-:Y:S02]  /*4bb0*/  SHF.L.W.U32.HI R12, R11.reuse, 0x4, R20.reuse ;  /* 0x000000040b0c7819 */ /* 0x140fe40000010e14 */
[----:B------:R-:W-:Y:S02]  /*4bc0*/  SHF.L.W.U32.HI R21, R10, 0x1e, R7 ;  /* 0x0000001e0a157819 */ /* 0x000fe40000010e07 */
[----:B------:R-:W-:-:S02]  /*4bd0*/  SHF.L.W.U32.HI R20, R11, 0x1b, R20 ;  /* 0x0000001b0b147819 */ /* 0x000fc40000010e14 */
[----:B------:R-:W-:Y:S02]  /*4be0*/  LOP3.LUT R13, R13, R22, R16, 0x78, !PT ;  /* 0x000000160d0d7212 */ /* 0x000fe400078e7810 */
[----:B------:R-:W-:Y:S02]  /*4bf0*/  LOP3.LUT R9, R9, 0xfffff, RZ, 0xc0, !PT ;  /* 0x000fffff09097812 */ /* 0x000fe400078ec0ff */
[----:B------:R-:W-:Y:S02]  /*4c00*/  LOP3.LUT R16, R11, 0x1fffffff, RZ, 0xc0, !PT ;  /* 0x1fffffff0b107812 */ /* 0x000fe400078ec0ff */
[----:B------:R-:W-:Y:S02]  /*4c10*/  LOP3.LUT R12, R14, R15, R12, 0x78, !PT ;  /* 0x0000000f0e0c7212 */ /* 0x000fe400078e780c */
[----:B------:R-:W-:Y:S02]  /*4c20*/  LOP3.LUT R26, R21, R24, RZ, 0x3c, !PT ;  /* 0x00000018151a7212 */ /* 0x000fe400078e3cff */
[----:B------:R-:W-:-:S02]  /*4c30*/  LOP3.LUT R14, R19, R20, RZ, 0x3c, !PT ;  /* 0x00000014130e7212 */ /* 0x000fc400078e3cff */
[----:B------:R-:W-:Y:S02]  /*4c40*/  SHF.L.W.U32.HI R21, R10, 0x9, R7 ;  /* 0x000000090a157819 */ /* 0x000fe40000010e07 */
[C-C-:B------:R-:W-:Y:S02]  /*4c50*/  SHF.L.W.U32.HI R15, R8.reuse, 0x1b, R9.reuse ;  /* 0x0000001b080f7819 */ /* 0x140fe40000010e09 */
[C-C-:B------:R-:W-:Y:S02]  /*4c60*/  SHF.L.W.U32.HI R22, R8.reuse, 0xc, R9.reuse ;  /* 0x0000000c08167819 */ /* 0x140fe40000010e09 */
[C-C-:B------:R-:W-:Y:S02]  /*4c70*/  SHF.L.W.U32.HI R11, R17.reuse, 0x1e, R16.reuse ;  /* 0x0000001e110b7819 */ /* 0x140fe40000010e10 */
[----:B------:R-:W-:Y:S02]  /*4c80*/  SHF.L.W.U32.HI R20, R17, 0x3, R16 ;  /* 0x0000000311147819 */ /* 0x000fe40000010e10 */
[----:B------:R-:W-:-:S02]  /*4c90*/  SHF.L.W.U32.HI R19, R8, 0x12, R9 ;  /* 0x0000001208137819 */ /* 0x000fc40000010e09 */
[C-C-:B------:R-:W-:Y:S02]  /*4ca0*/  SHF.L.W.U32.HI R24, R7.reuse, 0x13, R18.reuse ;  /* 0x0000001307187819 */ /* 0x140fe40000010e12 */
[----:B------:R-:W-:Y:S02]  /*4cb0*/  SHF.L.W.U32.HI R25, R7, 0x12, R18 ;  /* 0x0000001207197819 */ /* 0x000fe40000010e12 */
[----:B------:R-:W-:Y:S02]  /*4cc0*/  LOP3.LUT R23, R15, R22, R21, 0x96, !PT ;  /* 0x000000160f177212 */ /* 0x000fe400078e9615 */
[----:B------:R-:W-:Y:S02]  /*4cd0*/  LOP3.LUT R20, R11, R20, R19, 0x96, !PT ;  /* 0x000000140b147212 */ /* 0x000fe400078e9613 */
[C-C-:B------:R-:W-:Y:S02]  /*4ce0*/  SHF.L.W.U32.HI R15, R17.reuse, 0x5, R16.reuse ;  /* 0x00000005110f7819 */ /* 0x140fe40000010e10 */
[----:B------:R-:W-:-:S02]  /*4cf0*/  SHF.L.W.U32.HI R18, R17, 0x4, R16 ;  /* 0x0000000411127819 */ /* 0x000fc40000010e10 */
[C-C-:B------:R-:W-:Y:S02]  /*4d00*/  SHF.L.W.U32.HI R21, R8.reuse, 0xe, R9.reuse ;  /* 0x0000000e08157819 */ /* 0x140fe40000010e09 */
[----:B------:R-:W-:Y:S02]  /*4d10*/  SHF.L.W.U32.HI R22, R8, 0xd, R9 ;  /* 0x0000000d08167819 */ /* 0x000fe40000010e09 */
[----:B------:R-:W-:Y:S02]  /*4d20*/  LOP3.LUT R9, R20, R15, R18, 0x78, !PT ;  /* 0x0000000f14097212 */ /* 0x000fe400078e7812 */
[----:B------:R-:W-:Y:S02]  /*4d30*/  LOP3.LUT R15, R8, 0xfffff, RZ, 0xc0, !PT ;  /* 0x000fffff080f7812 */ /* 0x000fe400078ec0ff */
[----:B------:R-:W-:Y:S02]  /*4d40*/  LOP3.LUT R19, R17, 0x1fffffff, RZ, 0xc0, !PT ;  /* 0x1fffffff11137812 */ /* 0x000fe400078ec0ff */
[----:B------:R-:W-:-:S02]  /*4d50*/  LOP3.LUT R11, R26, R24, R25, 0x78, !PT ;  /* 0x000000181a0b7212 */ /* 0x000fc400078e7819 */
[----:B------:R-:W-:Y:S02]  /*4d60*/  LOP3.LUT R8, R23, R21, R22, 0x78, !PT ;  /* 0x0000001517087212 */ /* 0x000fe400078e7816 */
[C-C-:B------:R-:W-:Y:S02]  /*4d70*/  SHF.L.W.U32.HI R22, R12.reuse, 0x1b, R15.reuse ;  /* 0x0000001b0c167819 */ /* 0x140fe40000010e0f */
[----:B------:R-:W-:Y:S02]  /*4d80*/  SHF.L.W.U32.HI R25, R12, 0xc, R15 ;  /* 0x0000000c0c197819 */ /* 0x000fe40000010e0f */
[----:B------:R-:W-:Y:S02]  /*4d90*/  SHF.L.W.U32.HI R26, R13, 0x9, R10 ;  /* 0x000000090d1a7819 */ /* 0x000fe40000010e0a */
[----:B------:R-:W-:Y:S02]  /*4da0*/  SHF.L.W.U32.HI R18, R17, 0x1b, R16 ;  /* 0x0000001b11127819 */ /* 0x000fe40000010e10 */
[----:B------:R-:W-:-:S02]  /*4db0*/  SHF.L.W.U32.HI R20, R14, 0x1e, R19 ;  /* 0x0000001e0e147819 */ /* 0x000fc40000010e13 */
[----:B------:R-:W-:Y:S02]  /*4dc0*/  SHF.L.W.U32.HI R23, R14, 0x3, R19 ;  /* 0x000000030e177819 */ /* 0x000fe40000010e13 */
[----:B------:R-:W-:Y:S02]  /*4dd0*/  SHF.L.W.U32.HI R24, R12, 0x12, R15 ;  /* 0x000000120c187819 */ /* 0x000fe40000010e0f */
[----:B------:R-:W-:Y:S02]  /*4de0*/  LOP3.LUT R21, R7, 0x7fff, RZ, 0xc0, !PT ;  /* 0x00007fff07157812 */ /* 0x000fe400078ec0ff */
[----:B------:R-:W-:Y:S02]  /*4df0*/  LOP3.LUT R16, R22, R25, R26, 0x96, !PT ;  /* 0x0000001916107212 */ /* 0x000fe400078e961a */
[----:B------:R-:W-:Y:S02]  /*4e00*/  LOP3.LUT R11, R11, R18, RZ, 0x3c, !PT ;  /* 0x000000120b0b7212 */ /* 0x000fe400078e3cff */
[----:B------:R-:W-:-:S02]  /*4e10*/  LOP3.LUT R7, R20, R23, R24, 0x96, !PT ;  /* 0x0000001714077212 */ /* 0x000fc400078e9618 */
[C-C-:B------:R-:W-:Y:S02]  /*4e20*/  SHF.L.W.U32.HI R18, R14.reuse, 0x5, R19.reuse ;  /* 0x000000050e127819 */ /* 0x140fe40000010e13 */
[----:B------:R-:W-:Y:S02]  /*4e30*/  SHF.L.W.U32.HI R22, R14, 0x4, R19 ;  /* 0x000000040e167819 */ /* 0x000fe40000010e13 */
[C-C-:B------:R-:W-:Y:S02]  /*4e40*/  SHF.L.W.U32.HI R20, R10.reuse, 0x11, R21.reuse ;  /* 0x000000110a147819 */ /* 0x140fe40000010e15 */
[----:B------:R-:W-:Y:S02]  /*4e50*/  SHF.L.W.U32.HI R17, R13, 0x1e, R10 ;  /* 0x0000001e0d117819 */ /* 0x000fe40000010e0a */
[----:B------:R-:W-:Y:S02]  /*4e60*/  LOP3.LUT R7, R7, R18, R22, 0x78, !PT ;  /* 0x0000001207077212 */ /* 0x000fe400078e7816 */
[----:B------:R-:W-:-:S02]  /*4e70*/  SHF.L.W.U32.HI R18, R10, 0x13, R21 ;  /* 0x000000130a127819 */ /* 0x000fc40000010e15 */
[----:B------:R-:W-:Y:S02]  /*4e80*/  LOP3.LUT R20, R17, R20, RZ, 0x3c, !PT ;  /* 0x0000001411147212 */ /* 0x000fe400078e3cff */
[----:B------:R-:W-:Y:S02]  /*4e90*/  SHF.L.W.U32.HI R21, R10, 0x12, R21 ;  /* 0x000000120a157819 */ /* 0x000fe40000010e15 */
[C-C-:B------:R-:W-:Y:S02]  /*4ea0*/  SHF.L.W.U32.HI R17, R12.reuse, 0xe, R15.reuse ;  /* 0x0000000e0c117819 */ /* 0x140fe40000010e0f */
[----:B------:R-:W-:Y:S02]  /*4eb0*/  SHF.L.W.U32.HI R15, R12, 0xd, R15 ;  /* 0x0000000d0c0f7819 */ /* 0x000fe40000010e0f */
[----:B------:R-:W-:Y:S02]  /*4ec0*/  SHF.L.W.U32.HI R19, R14, 0x1b, R19 ;  /* 0x0000001b0e137819 */ /* 0x000fe40000010e13 */
[----:B------:R-:W-:-:S02]  /*4ed0*/  LOP3.LUT R20, R20, R18, R21, 0x78, !PT ;  /* 0x0000001214147212 */ /* 0x000fc400078e7815 */
[----:B------:R-:W-:Y:S02]  /*4ee0*/  LOP3.LUT R14, R14, 0x1fffffff, RZ, 0xc0, !PT ;  /* 0x1fffffff0e0e7812 */ /* 0x000fe400078ec0ff */
[----:B------:R-:W-:Y:S02]  /*4ef0*/  LOP3.LUT R18, R12, 0xfffff, RZ, 0xc0, !PT ;  /* 0x000fffff0c127812 */ /* 0x000fe400078ec0ff */
[----:B------:R-:W-:Y:S02]  /*4f00*/  LOP3.LUT R12, R10, 0x7fff, RZ, 0xc0, !PT ;  /* 0x00007fff0a0c7812 */ /* 0x000fe400078ec0ff */
[----:B------:R-:W-:Y:S02]  /*4f10*/  LOP3.LUT R15, R16, R17, R15, 0x78, !PT ;  /* 0x00000011100f7212 */ /* 0x000fe400078e780f */
[C-C-:B------:R-:W-:Y:S02]  /*4f20*/  SHF.L.W.U32.HI R17, R11.reuse, 0x1e, R14.reuse ;  /* 0x0000001e0b117819 */ /* 0x140fe40000010e0e */
[----:B------:R-:W-:-:S02]  /*4f30*/  SHF.L.W.U32.HI R10, R11, 0x3, R14 ;  /* 0x000000030b0a7819 */ /* 0x000fc40000010e0e */
[----:B------:R-:W-:Y:S02]  /*4f40*/  SHF.L.W.U32.HI R24, R9, 0x12, R18 ;  /* 0x0000001209187819 */ /* 0x000fe40000010e12 */
[----:B------:R-:W-:Y:S02]  /*4f50*/  SHF.L.W.U32.HI R23, R13, 0x11, R12 ;  /* 0x000000110d177819 */ /* 0x000fe40000010e0c */
[C-C-:B------:R-:W-:Y:S02]  /*4f60*/  SHF.L.W.U32.HI R22, R8.reuse, 0x1e, R13.reuse ;  /* 0x0000001e08167819 */ /* 0x140fe40000010e0d */
[C-C-:B------:R-:W-:Y:S02]  /*4f70*/  SHF.L.W.U32.HI R16, R9.reuse, 0x1b, R18.reuse ;  /* 0x0000001b09107819 */ /* 0x140fe40000010e12 */
[----:B------:R-:W-:Y:S02]  /*4f80*/  SHF.L.W.U32.HI R21, R9, 0xc, R18 ;  /* 0x0000000c09157819 */ /* 0x000fe40000010e12 */
[----:B------:R-:W-:-:S02]  /*4f90*/  SHF.L.W.U32.HI R25, R8, 0x9, R13 ;  /* 0x0000000908197819 */ /* 0x000fc40000010e0d */
[----:B------:R-:W-:Y:S02]  /*4fa0*/  LOP3.LUT R17, R17, R10, R24, 0x96, !PT ;  /* 0x0000000a11117212 */ /* 0x000fe400078e9618 */
[----:B------:R-:W-:Y:S02]  /*4fb0*/  LOP3.LUT R10, R20, R19, RZ, 0x3c, !PT ;  /* 0x00000013140a7212 */ /* 0x000fe400078e3cff */
[----:B------:R-:W-:Y:S02]  /*4fc0*/  LOP3.LUT R19, R22, R23, RZ, 0x3c, !PT ;  /* 0x0000001716137212 */ /* 0x000fe400078e3cff */
[C-C-:B------:R-:W-:Y:S02]  /*4fd0*/  SHF.L.W.U32.HI R20, R11.reuse, 0x5, R14.reuse ;  /* 0x000000050b147819 */ /* 0x140fe40000010e0e */
[----:B------:R-:W-:Y:S02]  /*4fe0*/  SHF.L.W.U32.HI R23, R11, 0x4, R14 ;  /* 0x000000040b177819 */ /* 0x000fe40000010e0e */
[----:B------:R-:W-:-:S02]  /*4ff0*/  LOP3.LUT R16, R16, R21, R25, 0x96, !PT ;  /* 0x0000001510107212 */ /* 0x000fc400078e9619 */
[C-C-:B------:R-:W-:Y:S02]  /*5000*/  SHF.L.W.U32.HI R21, R9.reuse, 0xe, R18.reuse ;  /* 0x0000000e09157819 */ /* 0x140fe40000010e12 */
[C---:B------:R-:W-:Y:S02]  /*5010*/  SHF.L.W.U32.HI R22, R9.reuse, 0xd, R18 ;  /* 0x0000000d09167819 */ /* 0x040fe40000010e12 */
[----:B------:R-:W-:Y:S02]  /*5020*/  LOP3.LUT R18, R9, 0xfffff, RZ, 0xc0, !PT ;  /* 0x000fffff09127812 */ /* 0x000fe400078ec0ff */
[----:B------:R-:W-:Y:S02]  /*5030*/  LOP3.LUT R9, R17, R20, R23, 0x78, !PT ;  /* 0x0000001411097212 */ /* 0x000fe400078e7817 */
[C-C-:B------:R-:W-:Y:S02]  /*5040*/  SHF.L.W.U32.HI R20, R13.reuse, 0x13, R12.reuse ;  /* 0x000000130d147819 */ /* 0x140fe40000010e0c */
[----:B------:R-:W-:-:S02]  /*5050*/  SHF.L.W.U32.HI R17, R13, 0x12, R12 ;  /* 0x000000120d117819 */ /* 0x000fc40000010e0c */
[----:B------:R-:W-:Y:S02]  /*5060*/  LOP3.LUT R13, R13, 0x7fff, RZ, 0xc0, !PT ;  /* 0x00007fff0d0d7812 */ /* 0x000fe400078ec0ff */
[C-C-:B------:R-:W-:Y:S02]  /*5070*/  SHF.L.W.U32.HI R23, R7.reuse, 0x1b, R18.reuse ;  /* 0x0000001b07177819 */ /* 0x140fe40000010e12 */
[----:B------:R-:W-:Y:S02]  /*5080*/  SHF.L.W.U32.HI R24, R7, 0xc, R18 ;  /* 0x0000000c07187819 */ /* 0x000fe40000010e12 */
[----:B------:R-:W-:Y:S02]  /*5090*/  SHF.L.W.U32.HI R25, R15, 0x9, R8 ;  /* 0x000000090f197819 */ /* 0x000fe40000010e08 */
[----:B------:R-:W-:Y:S02]  /*50a0*/  LOP3.LUT R12, R16, R21, R22, 0x78, !PT ;  /* 0x00000015100c7212 */ /* 0x000fe400078e7816 */
[----:B------:R-:W-:-:S02]  /*50b0*/  SHF.L.W.U32.HI R22, R8, 0x11, R13 ;  /* 0x0000001108167819 */ /* 0x000fc40000010e0d */
[----:B------:R-:W-:Y:S02]  /*50c0*/  SHF.L.W.U32.HI R21, R15, 0x1e, R8 ;  /* 0x0000001e0f157819 */ /* 0x000fe40000010e08 */
[----:B------:R-:W-:Y:S02]  /*50d0*/  LOP3.LUT R19, R19, R20, R17, 0x78, !PT ;  /* 0x0000001413137212 */ /* 0x000fe400078e7811 */
[----:B------:R-:W-:Y:S02]  /*50e0*/  LOP3.LUT R17, R11, 0x1fffffff, RZ, 0xc0, !PT ;  /* 0x1fffffff0b117812 */ /* 0x000fe400078ec0ff */
[----:B------:R-:W-:Y:S02]  /*50f0*/  LOP3.LUT R16, R23, R24, R25, 0x96, !PT ;  /* 0x0000001817107212 */ /* 0x000fe400078e9619 */
[----:B------:R-:W-:Y:S02]  /*5100*/  SHF.L.W.U32.HI R20, R11, 0x1b, R14 ;  /* 0x0000001b0b147819 */ /* 0x000fe40000010e0e */
[----:B------:R-:W-:-:S02]  /*5110*/  LOP3.LUT R25, R21, R22, RZ, 0x3c, !PT ;  /* 0x0000001615197212 */ /* 0x000fc400078e3cff */
[C-C-:B------:R-:W-:Y:S02]  /*5120*/  SHF.L.W.U32.HI R21, R7.reuse, 0x12, R18.reuse ;  /* 0x0000001207157819 */ /* 0x140fe40000010e12 */
[C-C-:B------:R-:W-:Y:S02]  /*5130*/  SHF.L.W.U32.HI R11, R10.reuse, 0x1e, R17.reuse ;  /* 0x0000001e0a0b7819 */ /* 0x140fe40000010e11 */
[----:B------:R-:W-:Y:S02]  /*5140*/  SHF.L.W.U32.HI R14, R10, 0x3, R17 ;  /* 0x000000030a0e7819 */ /* 0x000fe40000010e11 */
[C-C-:B------:R-:W-:Y:S02]  /*5150*/  SHF.L.W.U32.HI R24, R8.reuse, 0x13, R13.reuse ;  /* 0x0000001308187819 */ /* 0x140fe40000010e0d */
[----:B------:R-:W-:Y:S02]  /*5160*/  SHF.L.W.U32.HI R13, R8, 0x12, R13 ;  /* 0x00000012080d7819 */ /* 0x000fe40000010e0d */
[----:B------:R-:W-:-:S02]  /*5170*/  SHF.L.W.U32.HI R23, R7, 0xe, R18 ;  /* 0x0000000e07177819 */ /* 0x000fc40000010e12 */
[----:B------:R-:W-:Y:S02]  /*5180*/  SHF.L.W.U32.HI R22, R7, 0xd, R18 ;  /* 0x0000000d07167819 */ /* 0x000fe40000010e12 */
[----:B------:R-:W-:Y:S02]  /*5190*/  LOP3.LUT R18, R11, R14, R21, 0x96, !PT ;  /* 0x0000000e0b127212 */ /* 0x000fe400078e9615 */
[----:B------:R-:W-:Y:S02]  /*51a0*/  LOP3.LUT R14, R25, R24, R13, 0x78, !PT ;  /* 0x00000018190e7212 */ /* 0x000fe400078e780d */
[----:B------:R-:W-:Y:S02]  /*51b0*/  LOP3.LUT R13, R19, R20, RZ, 0x3c, !PT ;  /* 0x00000014130d7212 */ /* 0x000fe400078e3cff */
[----:B------:R-:W-:Y:S02]  /*51c0*/  LOP3.LUT R11, R16, R23, R22, 0x78, !PT ;  /* 0x00000017100b7212 */ /* 0x000fe400078e7816 */
[----:B------:R-:W-:-:S02]  /*51d0*/  LOP3.LUT R8, R8, 0x7fff, RZ, 0xc0, !PT ;  /* 0x00007fff08087812 */ /* 0x000fc400078ec0ff */
[----:B------:R-:W-:Y:S02]  /*51e0*/  LOP3.LUT R20, R7, 0xfffff, RZ, 0xc0, !PT ;  /* 0x000fffff07147812 */ /* 0x000fe400078ec0ff */
[C-C-:B------:R-:W-:Y:S02]  /*51f0*/  SHF.L.W.U32.HI R7, R10.reuse, 0x5, R17.reuse ;  /* 0x000000050a077819 */ /* 0x140fe40000010e11 */
[----:B------:R-:W-:Y:S02]  /*5200*/  SHF.L.W.U32.HI R16, R10, 0x4, R17 ;  /* 0x000000040a107819 */ /* 0x000fe40000010e11 */
[----:B------:R-:W-:Y:S02]  /*5210*/  SHF.L.W.U32.HI R24, R15, 0x11, R8 ;  /* 0x000000110f187819 */ /* 0x000fe40000010e08 */
[----:B------:R-:W-:Y:S02]  /*5220*/  SHF.L.W.U32.HI R19, R12, 0x1e, R15 ;  /* 0x0000001e0c137819 */ /* 0x000fe40000010e0f */
[----:B------:R-:W-:-:S02]  /*5230*/  SHF.L.W.U32.HI R21, R9, 0x1b, R20 ;  /* 0x0000001b09157819 */ /* 0x000fc40000010e14 */
[----:B------:R-:W-:Y:S02]  /*5240*/  SHF.L.W.U32.HI R22, R9, 0xc, R20 ;  /* 0x0000000c09167819 */ /* 0x000fe40000010e14 */
[----:B------:R-:W-:Y:S02]  /*5250*/  SHF.L.W.U32.HI R23, R12, 0x9, R15 ;  /* 0x000000090c177819 */ /* 0x000fe40000010e0f */
[----:B------:R-:W-:Y:S02]  /*5260*/  LOP3.LUT R7, R18, R7, R16, 0x78, !PT ;  /* 0x0000000712077212 */ /* 0x000fe400078e7810 */
[C---:B------:R-:W-:Y:S02]  /*5270*/  LOP3.LUT R16, R10.reuse, 0x1fffffff, RZ, 0xc0, !PT ;  /* 0x1fffffff0a107812 */ /* 0x040fe400078ec0ff */
[----:B------:R-:W-:Y:S02]  /*5280*/  LOP3.LUT R18, R19, R24, RZ, 0x3c, !PT ;  /* 0x0000001813127212 */ /* 0x000fe400078e3cff */
[----:B------:R-:W-:-:S02]  /*5290*/  SHF.L.W.U32.HI R17, R10, 0x1b, R17 ;  /* 0x0000001b0a117819 */ /* 0x000fc40000010e11 */
[----:B------:R-:W-:Y:S02]  /*52a0*/  LOP3.LUT R21, R21, R22, R23, 0x96, !PT ;  /* 0x0000001615157212 */ /* 0x000fe400078e9617 */
[C-C-:B------:R-:W-:Y:S02]  /*52b0*/  SHF.L.W.U32.HI R19, R15.reuse, 0x13, R8.reuse ;  /* 0x000000130f137819 */ /* 0x140fe40000010e08 */
[----:B------:R-:W-:Y:S02]  /*52c0*/  SHF.L.W.U32.HI R10, R15, 0x12, R8 ;  /* 0x000000120f0a7819 */ /* 0x000fe40000010e08 */
[----:B------:R-:W-:Y:S02]  /*52d0*/  SHF.L.W.U32.HI R22, R9, 0x12, R20 ;  /* 0x0000001209167819 */ /* 0x000fe40000010e14 */
[C-C-:B------:R-:W-:Y:S02]  /*52e0*/  SHF.L.W.U32.HI R8, R13.reuse, 0x1e, R16.reuse ;  /* 0x0000001e0d087819 */ /* 0x140fe40000010e10 */
[----:B------:R-:W-:-:S02]  /*52f0*/  SHF.L.W.U32.HI R23, R13, 0x3, R16 ;  /* 0x000000030d177819 */ /* 0x000fc40000010e10 */
[C-C-:B------:R-:W-:Y:S02]  /*5300*/  SHF.L.W.U32.HI R24, R9.reuse, 0xe, R20.reuse ;  /* 0x0000000e09187819 */ /* 0x140fe40000010e14 */
[----:B------:R-:W-:Y:S02]  /*5310*/  SHF.L.W.U32.HI R25, R9, 0xd, R20 ;  /* 0x0000000d09197819 */ /* 0x000fe40000010e14 */
[----:B------:R-:W-:Y:S02]  /*5320*/  LOP3.LUT R15, R15, 0x7fff, RZ, 0xc0, !PT ;  /* 0x00007fff0f0f7812 */ /* 0x000fe400078ec0ff */
[----:B------:R-:W-:Y:S02]  /*5330*/  LOP3.LUT R20, R8, R23, R22, 0x96, !PT ;  /* 0x0000001708147212 */ /* 0x000fe400078e9616 */
[----:B------:R-:W-:Y:S02]  /*5340*/  LOP3.LUT R8, R21, R24, R25, 0x78, !PT ;  /* 0x0000001815087212 */ /* 0x000fe400078e7819 */
[----:B------:R-:W-:-:S02]  /*5350*/  LOP3.LUT R18, R18, R19, R10, 0x78, !PT ;  /* 0x0000001312127212 */ /* 0x000fc400078e780a */
[----:B------:R-:W-:Y:S02]  /*5360*/  SHF.L.W.U32.HI R24, R12, 0x11, R15 ;  /* 0x000000110c187819 */ /* 0x000fe40000010e0f */
[----:B------:R-:W-:Y:S02]  /*5370*/  SHF.L.W.U32.HI R21, R13, 0x5, R16 ;  /* 0x000000050d157819 */ /* 0x000fe40000010e10 */
[----:B------:R-:W-:Y:S02]  /*5380*/  SHF.L.W.U32.HI R23, R11, 0x1e, R12 ;  /* 0x0000001e0b177819 */ /* 0x000fe40000010e0c */
[C-C-:B------:R-:W-:Y:S02]  /*5390*/  SHF.L.W.U32.HI R22, R13.reuse, 0x4, R16.reuse ;  /* 0x000000040d167819 */ /* 0x140fe40000010e10 */
[----:B------:R-:W-:Y:S02]  /*53a0*/  SHF.L.W.U32.HI R19, R13, 0x1b, R16 ;  /* 0x0000001b0d137819 */ /* 0x000fe40000010e10 */
[----:B------:R-:W-:-:S02]  /*53b0*/  LOP3.LUT R14, R14, R17, RZ, 0x3c, !PT ;  /* 0x000000110e0e7212 */ /* 0x000fc400078e3cff */
[----:B------:R-:W-:Y:S02]  /*53c0*/  LOP3.LUT R13, R13, 0x1fffffff, RZ, 0xc0, !PT ;  /* 0x1fffffff0d0d7812 */ /* 0x000fe400078ec0ff */
[----:B------:R-:W-:Y:S02]  /*53d0*/  LOP3.LUT R16, R9, 0xfffff, RZ, 0xc0, !PT ;  /* 0x000fffff09107812 */ /* 0x000fe400078ec0ff */
[----:B------:R-:W-:Y:S02]  /*53e0*/  LOP3.LUT R17, R23, R24, RZ, 0x3c, !PT ;  /* 0x0000001817117212 */ /* 0x000fe400078e3cff */
[----:B------:R-:W-:Y:S02]  /*53f0*/  LOP3.LUT R10, R20, R21, R22, 0x78, !PT ;  /* 0x00000015140a7212 */ /* 0x000fe400078e7816 */
[----:B------:R-:W-:Y:S02]  /*5400*/  SHF.L.W.U32.HI R26, R12, 0x13, R15 ;  /* 0x000000130c1a7819 */ /* 0x000fe40000010e0f */
[----:B------:R-:W-:-:S02]  /*5410*/  SHF.L.W.U32.HI R9, R14, 0x1e, R13 ;  /* 0x0000001e0e097819 */ /* 0x000fc40000010e0d */
[----:B------:R-:W-:Y:S02]  /*5420*/  SHF.L.W.U32.HI R20, R14, 0x3, R13 ;  /* 0x000000030e147819 */ /* 0x000fe40000010e0d */
[----:B------:R-:W-:Y:S02]  /*5430*/  SHF.L.W.U32.HI R23, R7, 0x12, R16 ;  /* 0x0000001207177819 */ /* 0x000fe40000010e10 */
[----:B------:R-:W-:Y:S02]  /*5440*/  SHF.L.W.U32.HI R15, R12, 0x12, R15 ;  /* 0x000000120c0f7819 */ /* 0x000fe40000010e0f */
[----:B------:R-:W-:Y:S02]  /*5450*/  SHF.L.W.U32.HI R24, R11, 0x9, R12 ;  /* 0x000000090b187819 */ /* 0x000fe40000010e0c */
[C-C-:B------:R-:W-:Y:S02]  /*5460*/  SHF.L.W.U32.HI R21, R7.reuse, 0x1b, R16.reuse ;  /* 0x0000001b07157819 */ /* 0x140fe40000010e10 */
[----:B------:R-:W-:-:S02]  /*5470*/  SHF.L.W.U32.HI R22, R7, 0xc, R16 ;  /* 0x0000000c07167819 */ /* 0x000fc40000010e10 */
[----:B------:R-:W-:Y:S02]  /*5480*/  LOP3.LUT R9, R9, R20, R23, 0x96, !PT ;  /* 0x0000001409097212 */ /* 0x000fe400078e9617 */
[----:B------:R-:W-:Y:S02]  /*5490*/  LOP3.LUT R23, R17, R26, R15, 0x78, !PT ;  /* 0x0000001a11177212 */ /* 0x000fe400078e780f */
[----:B------:R-:W-:Y:S02]  /*54a0*/  LOP3.LUT R15, R18, R19, RZ, 0x3c, !PT ;  /* 0x00000013120f7212 */ /* 0x000fe400078e3cff */
[----:B------:R-:W-:Y:S02]  /*54b0*/  LOP3.LUT R20, R21, R22, R24, 0x96, !PT ;  /* 0x0000001615147212 */ /* 0x000fe400078e9618 */
[C-C-:B------:R-:W-:Y:S02]  /*54c0*/  SHF.L.W.U32.HI R18, R14.reuse, 0x5, R13.reuse ;  /* 0x000000050e127819 */ /* 0x140fe40000010e0d */
[----:B------:R-:W-:-:S02]  /*54d0*/  SHF.L.W.U32.HI R17, R14, 0x4, R13 ;  /* 0x000000040e117819 */ /* 0x000fc40000010e0d */
[C-C-:B------:R-:W-:Y:S02]  /*54e0*/  SHF.L.W.U32.HI R19, R7.reuse, 0xe, R16.reuse ;  /* 0x0000000e07137819 */ /* 0x140fe40000010e10 */
[C---:B------:R-:W-:Y:S02]  /*54f0*/  SHF.L.W.U32.HI R21, R7.reuse, 0xd, R16 ;  /* 0x0000000d07157819 */ /* 0x040fe40000010e10 */
[----:B------:R-:W-:Y:S02]  /*5500*/  SHF.L.W.U32.HI R22, R14, 0x1b, R13 ;  /* 0x0000001b0e167819 */ /* 0x000fe40000010e0d */
[----:B------:R-:W-:Y:S02]  /*5510*/  LOP3.LUT R16, R12, 0x7fff, RZ, 0xc0, !PT ;  /* 0x00007fff0c107812 */ /* 0x000fe400078ec0ff */
[----:B------:R-:W-:Y:S02]  /*5520*/  LOP3.LUT R14, R14, 0x1fffffff, RZ, 0xc0, !PT ;  /* 0x1fffffff0e0e7812 */ /* 0x000fe400078ec0ff */
[----:B------:R-:W-:-:S02]  /*5530*/  LOP3.LUT R7, R7, 0xfffff, RZ, 0xc0, !PT ;  /* 0x000fffff07077812 */ /* 0x000fc400078ec0ff */
[----:B------:R-:W-:Y:S02]  /*5540*/  LOP3.LUT R13, R9, R18, R17, 0x78, !PT ;  /* 0x00000012090d7212 */ /* 0x000fe400078e7811 */
[----:B------:R-:W-:Y:S02]  /*5550*/  LOP3.LUT R9, R20, R19, R21, 0x78, !PT ;  /* 0x0000001314097212 */ /* 0x000fe400078e7815 */
[----:B------:R-:W-:Y:S02]  /*5560*/  LOP3.LUT R12, R23, R22, RZ, 0x3c, !PT ;  /* 0x00000016170c7212 */ /* 0x000fe400078e3cff */
[----:B------:R-:W-:Y:S02]  /*5570*/  SHF.L.W.U32.HI R22, R11, 0x11, R16 ;  /* 0x000000110b167819 */ /* 0x000fe40000010e10 */
[----:B------:R-:W-:Y:S02]  /*5580*/  SHF.L.W.U32.HI R17, R8, 0x1e, R11 ;  /* 0x0000001e08117819 */ /* 0x000fe40000010e0b */
[----:B------:R-:W-:-:S02]  /*5590*/  SHF.L.W.U32.HI R19, R15, 0x1e, R14 ;  /* 0x0000001e0f137819 */ /* 0x000fc40000010e0e */
[----:B------:R-:W-:Y:S02]  /*55a0*/  SHF.L.W.U32.HI R18, R15, 0x3, R14 ;  /* 0x000000030f127819 */ /* 0x000fe40000010e0e */
[----:B------:R-:W-:Y:S02]  /*55b0*/  SHF.L.W.U32.HI R23, R10, 0x12, R7 ;  /* 0x000000120a177819 */ /* 0x000fe40000010e07 */
[----:B------:R-:W-:Y:S02]  /*55c0*/  SHF.L.W.U32.HI R24, R8, 0x9, R11 ;  /* 0x0000000908187819 */ /* 0x000fe40000010e0b */
[C-C-:B------:R-:W-:Y:S02]  /*55d0*/  SHF.L.W.U32.HI R20, R10.reuse, 0x1b, R7.reuse ;  /* 0x0000001b0a147819 */ /* 0x140fe40000010e07 */
[----:B------:R-:W-:Y:S02]  /*55e0*/  SHF.L.W.U32.HI R21, R10, 0xc, R7 ;  /* 0x0000000c0a157819 */ /* 0x000fe40000010e07 */
[----:B------:R-:W-:-:S02]  /*55f0*/  LOP3.LUT R17, R17, R22, RZ, 0x3c, !PT ;  /* 0x0000001611117212 */ /* 0x000fc400078e3cff */
[----:B------:R-:W-:Y:S02]  /*5600*/  LOP3.LUT R19, R19, R18, R23, 0x96, !PT ;  /* 0x0000001213137212 */ /* 0x000fe400078e9617 */
[----:B------:R-:W-:Y:S02]  /*5610*/  LOP3.LUT R18, R20, R21, R24, 0x96, !PT ;  /* 0x0000001514127212 */ /* 0x000fe400078e9618 */
[C-C-:B------:R-:W-:Y:S02]  /*5620*/  SHF.L.W.U32.HI R22, R15.reuse, 0x5, R14.reuse ;  /* 0x000000050f167819 */ /* 0x140fe40000010e0e */
[----:B------:R-:W-:Y:S02]  /*5630*/  SHF.L.W.U32.HI R23, R15, 0x4, R14 ;  /* 0x000000040f177819 */ /* 0x000fe40000010e0e */
[C-C-:B------:R-:W-:Y:S02]  /*5640*/  SHF.L.W.U32.HI R24, R11.reuse, 0x13, R16.reuse ;  /* 0x000000130b187819 */ /* 0x140fe40000010e10 */
[----:B------:R-:W-:-:S02]  /*5650*/  SHF.L.W.U32.HI R25, R11, 0x12, R16 ;  /* 0x000000120b197819 */ /* 0x000fc40000010e10 */
[C---:B------:R-:W-:Y:S02]  /*5660*/  LOP3.LUT R16, R10.reuse, 0xfffff, RZ, 0xc0, !PT ;  /* 0x000fffff0a107812 */ /* 0x040fe400078ec0ff */
[C-C-:B------:R-:W-:Y:S02]  /*5670*/  SHF.L.W.U32.HI R21, R10.reuse, 0xe, R7.reuse ;  /* 0x0000000e0a157819 */ /* 0x140fe40000010e07 */
[----:B------:R-:W-:Y:S02]  /*5680*/  SHF.L.W.U32.HI R20, R10, 0xd, R7 ;  /* 0x0000000d0a147819 */ /* 0x000fe40000010e07 */
[----:B------:R-:W-:Y:S02]  /*5690*/  LOP3.LUT R7, R19, R22, R23, 0x78, !PT ;  /* 0x0000001613077212 */ /* 0x000fe400078e7817 */
[----:B------:R-:W-:Y:S02]  /*56a0*/  LOP3.LUT R19, R11, 0x7fff, RZ, 0xc0, !PT ;  /* 0x00007fff0b137812 */ /* 0x000fe400078ec0ff */
[----:B------:R-:W-:-:S02]  /*56b0*/  SHF.L.W.U32.HI R11, R13, 0x1b, R16 ;  /* 0x0000001b0d0b7819 */ /* 0x000fc40000010e10 */
[----:B------:R-:W-:Y:S02]  /*56c0*/  SHF.L.W.U32.HI R22, R13, 0xc, R16 ;  /* 0x0000000c0d167819 */ /* 0x000fe40000010e10 */
[----:B------:R-:W-:Y:S02]  /*56d0*/  SHF.L.W.U32.HI R23, R9, 0x9, R8 ;  /* 0x0000000909177819 */ /* 0x000fe40000010e08 */
[C---:B------:R-:W-:Y:S02]  /*56e0*/  SHF.L.W.U32.HI R14, R15.reuse, 0x1b, R14 ;  /* 0x0000001b0f0e7819 */ /* 0x040fe40000010e0e */
[----:B------:R-:W-:Y:S02]  /*56f0*/  LOP3.LUT R15, R15, 0x1fffffff, RZ, 0xc0, !PT ;  /* 0x1fffffff0f0f7812 */ /* 0x000fe400078ec0ff */
[----:B------:R-:W-:Y:S02]  /*5700*/  LOP3.LUT R17, R17, R24, R25, 0x78, !PT ;  /* 0x0000001811117212 */ /* 0x000fe400078e7819 */
[----:B------:R-:W-:-:S02]  /*5710*/  LOP3.LUT R10, R18, R21, R20, 0x78, !PT ;  /* 0x00000015120a7212 */ /* 0x000fc400078e7814 */
[----:B------:R-:W-:Y:S02]  /*5720*/  LOP3.LUT R24, R11, R22, R23, 0x96, !PT ;  /* 0x000000160b187212 */ /* 0x000fe400078e9617 */
[C-C-:B------:R-:W-:Y:S02]  /*5730*/  SHF.L.W.U32.HI R18, R12.reuse, 0x1e, R15.reuse ;  /* 0x0000001e0c127819 */ /* 0x140fe40000010e0f */
[----:B------:R-:W-:Y:S02]  /*5740*/  SHF.L.W.U32.HI R11, R12, 0x3, R15 ;  /* 0x000000030c0b7819 */ /* 0x000fe40000010e0f */
[C-C-:B------:R-:W-:Y:S02]  /*5750*/  SHF.L.W.U32.HI R22, R13.reuse, 0x12, R16.reuse ;  /* 0x000000120d167819 */ /* 0x140fe40000010e10 */
[C-C-:B------:R-:W-:Y:S02]  /*5760*/  SHF.L.W.U32.HI R23, R13.reuse, 0xe, R16.reuse ;  /* 0x0000000e0d177819 */ /* 0x140fe40000010e10 */
[----:B------:R-:W-:-:S02]  /*5770*/  SHF.L.W.U32.HI R16, R13, 0xd, R16 ;  /* 0x0000000d0d107819 */ /* 0x000fc40000010e10 */
[----:B------:R-:W-:Y:S02]  /*5780*/  SHF.L.W.U32.HI R21, R8, 0x11, R19 ;  /* 0x0000001108157819 */ /* 0x000fe40000010e13 */
[----:B------:R-:W-:Y:S02]  /*5790*/  SHF.L.W.U32.HI R20, R9, 0x1e, R8 ;  /* 0x0000001e09147819 */ /* 0x000fe40000010e08 */
[----:B------:R-:W-:Y:S02]  /*57a0*/  LOP3.LUT R18, R18, R11, R22, 0x96, !PT ;  /* 0x0000000b12127212 */ /* 0x000fe400078e9616 */
[----:B------:R-:W-:Y:S02]  /*57b0*/  LOP3.LUT R14, R17, R14, RZ, 0x3c, !PT ;  /* 0x0000000e110e7212 */ /* 0x000fe400078e3cff */
[----:B------:R-:W-:Y:S02]  /*57c0*/  LOP3.LUT R11, R24, R23, R16, 0x78, !PT ;  /* 0x00000017180b7212 */ /* 0x000fe400078e7810 */
[----:B------:R-:W-:-:S02]  /*57d0*/  LOP3.LUT R17, R12, 0x1fffffff, RZ, 0xc0, !PT ;  /* 0x1fffffff0c117812 */ /* 0x000fc400078ec0ff */
[----:B------:R-:W-:Y:S02]  /*57e0*/  LOP3.LUT R16, R13, 0xfffff, RZ, 0xc0, !PT ;  /* 0x000fffff0d107812 */ /* 0x000fe400078ec0ff */
[----:B------:R-:W-:Y:S02]  /*57f0*/  LOP3.LUT R20, R20, R21, RZ, 0x3c, !PT ;  /* 0x0000001514147212 */ /* 0x000fe400078e3cff */
[C-C-:B------:R-:W-:Y:S02]  /*5800*/  SHF.L.W.U32.HI R21, R8.reuse, 0x13, R19.reuse ;  /* 0x0000001308157819 */ /* 0x140fe40000010e13 */
[----:B------:R-:W-:Y:S02]  /*5810*/  SHF.L.W.U32.HI R23, R8, 0x12, R19 ;  /* 0x0000001208177819 */ /* 0x000fe40000010e13 */
[C-C-:B------:R-:W-:Y:S02]  /*5820*/  SHF.L.W.U32.HI R13, R12.reuse, 0x5, R15.reuse ;  /* 0x000000050c0d7819 */ /* 0x140fe40000010e0f */
[----:B------:R-:W-:-:S02]  /*5830*/  SHF.L.W.U32.HI R19, R12, 0x4, R15 ;  /* 0x000000040c137819 */ /* 0x000fc40000010e0f */
[C-C-:B------:R-:W-:Y:S02]  /*5840*/  SHF.L.W.U32.HI R24, R14.reuse, 0x1e, R17.reuse ;  /* 0x0000001e0e187819 */ /* 0x140fe40000010e11 */
[----:B------:R-:W-:Y:S02]  /*5850*/  SHF.L.W.U32.HI R25, R14, 0x3, R17 ;  /* 0x000000030e197819 */ /* 0x000fe40000010e11 */
[----:B------:R-:W-:Y:S02]  /*5860*/  SHF.L.W.U32.HI R26, R7, 0x12, R16 ;  /* 0x00000012071a7819 */ /* 0x000fe40000010e10 */
[----:B------:R-:W-:Y:S02]  /*5870*/  LOP3.LUT R22, R8, 0x7fff, RZ, 0xc0, !PT ;  /* 0x00007fff08167812 */ /* 0x000fe400078ec0ff */
[----:B------:R-:W-:Y:S02]  /*5880*/  LOP3.LUT R8, R18, R13, R19, 0x78, !PT ;  /* 0x0000000d12087212 */ /* 0x000fe400078e7813 */
[----:B------:R-:W-:-:S02]  /*5890*/  LOP3.LUT R20, R20, R21, R23, 0x78, !PT ;  /* 0x0000001514147212 */ /* 0x000fc400078e7817 */
[----:B------:R-:W-:Y:S02]  /*58a0*/  LOP3.LUT R18, R24, R25, R26, 0x96, !PT ;  /* 0x0000001918127212 */ /* 0x000fe400078e961a */
[----:B------:R-:W-:Y:S02]  /*58b0*/  SHF.L.W.U32.HI R26, R9, 0x11, R22 ;  /* 0x00000011091a7819 */ /* 0x000fe40000010e16 */
[C-C-:B------:R-:W-:Y:S02]  /*58c0*/  SHF.L.W.U32.HI R13, R7.reuse, 0x1b, R16.reuse ;  /* 0x0000001b070d7819 */ /* 0x140fe40000010e10 */
[----:B------:R-:W-:Y:S02]  /*58d0*/  SHF.L.W.U32.HI R24, R7, 0xc, R16 ;  /* 0x0000000c07187819 */ /* 0x000fe40000010e10 */
[C-C-:B------:R-:W-:Y:S02]  /*58e0*/  SHF.L.W.U32.HI R21, R10.reuse, 0x9, R9.reuse ;  /* 0x000000090a157819 */ /* 0x140fe40000010e09 */
[----:B------:R-:W-:-:S02]  /*58f0*/  SHF.L.W.U32.HI R19, R10, 0x1e, R9 ;  /* 0x0000001e0a137819 */ /* 0x000fc40000010e09 */
[----:B------:R-:W-:Y:S02]  /*5900*/  SHF.L.W.U32.HI R15, R12, 0x1b, R15 ;  /* 0x0000001b0c0f7819 */ /* 0x000fe40000010e0f */
[----:B------:R-:W-:Y:S02]  /*5910*/  LOP3.LUT R13, R13, R24, R21, 0x96, !PT ;  /* 0x000000180d0d7212 */ /* 0x000fe400078e9615 */
[----:B------:R-:W-:Y:S02]  /*5920*/  LOP3.LUT R26, R19, R26, RZ, 0x3c, !PT ;  /* 0x0000001a131a7212 */ /* 0x000fe400078e3cff */
[----:B------:R-:W-:Y:S02]  /*5930*/  SHF.L.W.U32.HI R23, R9, 0x13, R22 ;  /* 0x0000001309177819 */ /* 0x000fe40000010e16 */
[C-C-:B------:R-:W-:Y:S02]  /*5940*/  SHF.L.W.U32.HI R19, R14.reuse, 0x5, R17.reuse ;  /* 0x000000050e137819 */ /* 0x140fe40000010e11 */
[----:B------:R-:W-:-:S02]  /*5950*/  SHF.L.W.U32.HI R21, R14, 0x4, R17 ;  /* 0x000000040e157819 */ /* 0x000fc40000010e11 */
[C---:B------:R-:W-:Y:S02]  /*5960*/  SHF.L.W.U32.HI R22, R9.reuse, 0x12, R22 ;  /* 0x0000001209167819 */ /* 0x040fe40000010e16 */
[----:B------:R-:W-:Y:S02]  /*5970*/  LOP3.LUT R12, R20, R15, RZ, 0x3c, !PT ;  /* 0x0000000f140c7212 */ /* 0x000fe400078e3cff */
[----:B------:R-:W-:Y:S02]  /*5980*/  LOP3.LUT R15, R9, 0x7fff, RZ, 0xc0, !PT ;  /* 0x00007fff090f7812 */ /* 0x000fe400078ec0ff */
[----:B------:R-:W-:Y:S02]  /*5990*/  LOP3.LUT R18, R18, R19, R21, 0x78, !PT ;  /* 0x0000001312127212 */ /* 0x000fe400078e7815 */
[----:B------:R-:W-:Y:S02]  /*59a0*/  LOP3.LUT R19, R26, R23, R22, 0x78, !PT ;  /* 0x000000171a137212 */ /* 0x000fe400078e7816 */
[----:B------:R-:W-:-:S02]  /*59b0*/  SHF.L.W.U32.HI R20, R7, 0xe, R16 ;  /* 0x0000000e07147819 */ /* 0x000fc40000010e10 */
[----:B------:R-:W-:Y:S02]  /*59c0*/  SHF.L.W.U32.HI R22, R10, 0x11, R15 ;  /* 0x000000110a167819 */ /* 0x000fe40000010e0f */
[----:B------:R-:W-:Y:S02]  /*59d0*/  SHF.L.W.U32.HI R21, R11, 0x1e, R10 ;  /* 0x0000001e0b157819 */ /* 0x000fe40000010e0a */
[C---:B------:R-:W-:Y:S02]  /*59e0*/  SHF.L.W.U32.HI R16, R7.reuse, 0xd, R16 ;  /* 0x0000000d07107819 */ /* 0x040fe40000010e10 */
[----:B------:R-:W-:Y:S02]  /*59f0*/  LOP3.LUT R7, R7, 0xfffff, RZ, 0xc0, !PT ;  /* 0x000fffff07077812 */ /* 0x000fe400078ec0ff */
[----:B------:R-:W-:Y:S02]  /*5a00*/  LOP3.LUT R9, R14, 0x1fffffff, RZ, 0xc0, !PT ;  /* 0x1fffffff0e097812 */ /* 0x000fe400078ec0ff */
[----:B------:R-:W-:-:S02]  /*5a10*/  LOP3.LUT R25, R21, R22, RZ, 0x3c, !PT ;  /* 0x0000001615197212 */ /* 0x000fc400078e3cff */
[----:B------:R-:W-:Y:S02]  /*5a20*/  SHF.L.W.U32.HI R21, R8, 0x12, R7 ;  /* 0x0000001208157819 */ /* 0x000fe40000010e07 */
[C-C-:B------:R-:W-:Y:S02]  /*5a30*/  SHF.L.W.U32.HI R7, R12.reuse, 0x1e, R9.reuse ;  /* 0x0000001e0c077819 */ /* 0x140fe40000010e09 */
[----:B------:R-:W-:Y:S02]  /*5a40*/  SHF.L.W.U32.HI R24, R12, 0x3, R9 ;  /* 0x000000030c187819 */ /* 0x000fe40000010e09 */
[----:B------:R-:W-:Y:S02]  /*5a50*/  SHF.L.W.U32.HI R22, R14, 0x1b, R17 ;  /* 0x0000001b0e167819 */ /* 0x000fe40000010e11 */
[C-C-:B------:R-:W-:Y:S02]  /*5a60*/  SHF.L.W.U32.HI R23, R10.reuse, 0x13, R15.reuse ;  /* 0x000000130a177819 */ /* 0x140fe40000010e0f */
[----:B------:R-:W-:-:S02]  /*5a70*/  SHF.L.W.U32.HI R26, R10, 0x12, R15 ;  /* 0x000000120a1a7819 */ /* 0x000fc40000010e0f */
[----:B------:R-:W-:Y:S02]  /*5a80*/  LOP3.LUT R14, R13, R20, R16, 0x78, !PT ;  /* 0x000000140d0e7212 */ /* 0x000fe400078e7810 */
[----:B------:R-:W-:Y:S02]  /*5a90*/  LOP3.LUT R13, R8, 0xfffff, RZ, 0xc0, !PT ;  /* 0x000fffff080d7812 */ /* 0x000fe400078ec0ff */
[----:B------:R-:W-:Y:S02]  /*5aa0*/  LOP3.LUT R15, R7, R24, R21, 0x96, !PT ;  /* 0x00000018070f7212 */ /* 0x000fe400078e9615 */
[----:B------:R-:W-:Y:S02]  /*5ab0*/  LOP3.LUT R7, R25, R23, R26, 0x78, !PT ;  /* 0x0000001719077212 */ /* 0x000fe400078e781a */
[----:B------:R-:W-:Y:S02]  /*5ac0*/  LOP3.LUT R19, R19, R22, RZ, 0x3c, !PT ;  /* 0x0000001613137212 */ /* 0x000fe400078e3cff */
[----:B------:R-:W-:-:S02]  /*5ad0*/  SHF.L.W.U32.HI R16, R12, 0x5, R9 ;  /* 0x000000050c107819 */ /* 0x000fc40000010e09 */
[----:B------:R-:W-:Y:S02]  /*5ae0*/  SHF.L.W.U32.HI R17, R12, 0x4, R9 ;  /* 0x000000040c117819 */ /* 0x000fe40000010e09 */
[C-C-:B------:R-:W-:Y:S02]  /*5af0*/  SHF.L.W.U32.HI R21, R18.reuse, 0x1b, R13.reuse ;  /* 0x0000001b12157819 */ /* 0x140fe40000010e0d */
[----:B------:R-:W-:Y:S02]  /*5b00*/  SHF.L.W.U32.HI R22, R18, 0xc, R13 ;  /* 0x0000000c12167819 */ /* 0x000fe40000010e0d */
[----:B------:R-:W-:Y:S02]  /*5b10*/  SHF.L.W.U32.HI R23, R14, 0x9, R11 ;  /* 0x000000090e177819 */ /* 0x000fe40000010e0b */
[----:B------:R-:W-:Y:S02]  /*5b20*/  LOP3.LUT R15, R15, R16, R17, 0x78, !PT ;  /* 0x000000100f0f7212 */ /* 0x000fe400078e7811 */
[----:B------:R-:W-:-:S02]  /*5b30*/  LOP3.LUT R20, R10, 0x7fff, RZ, 0xc0, !PT ;  /* 0x00007fff0a147812 */ /* 0x000fc400078ec0ff */
[----:B------:R-:W-:Y:S01]  /*5b40*/  LOP3.LUT R17, R21, R22, R23, 0x96, !PT ;  /* 0x0000001615117212 */ /* 0x000fe200078e9617 */
[----:B------:R-:W-:Y:S01]  /*5b50*/  IMAD.SHL.U32 R15, R15, 0x1000, RZ ;  /* 0x000010000f0f7824 */ /* 0x000fe200078e00ff */
[----:B------:R-:W-:Y:S02]  /*5b60*/  LOP3.LUT R22, R12, 0x1fffffff, RZ, 0xc0, !PT ;  /* 0x1fffffff0c167812 */ /* 0x000fe400078ec0ff */
[C-C-:B------:R-:W-:Y:S02]  /*5b70*/  SHF.L.W.U32.HI R8, R18.reuse, 0x12, R13.reuse ;  /* 0x0000001212087819 */ /* 0x140fe40000010e0d */
[----:B------:R-:W-:Y:S02]  /*5b80*/  SHF.L.W.U32.HI R10, R18, 0xe, R13 ;  /* 0x0000000e120a7819 */ /* 0x000fe40000010e0d */
[----:B------:R-:W-:Y:S02]  /*5b90*/  SHF.L.W.U32.HI R16, R12, 0x1b, R9 ;  /* 0x0000001b0c107819 */ /* 0x000fe40000010e09 */
[----:B------:R-:W-:-:S02]  /*5ba0*/  SHF.L.W.U32.HI R13, R18, 0xd, R13 ;  /* 0x0000000d120d7819 */ /* 0x000fc40000010e0d */
[C-C-:B------:R-:W-:Y:S02]  /*5bb0*/  SHF.L.W.U32.HI R24, R11.reuse, 0x11, R20.reuse ;  /* 0x000000110b187819 */ /* 0x140fe40000010e14 */
[C-C-:B------:R-:W-:Y:S02]  /*5bc0*/  SHF.L.W.U32.HI R9, R11.reuse, 0x13, R20.reuse ;  /* 0x000000130b097819 */ /* 0x140fe40000010e14 */
[----:B------:R-:W-:Y:S02]  /*5bd0*/  SHF.L.W.U32.HI R12, R11, 0x12, R20 ;  /* 0x000000120b0c7819 */ /* 0x000fe40000010e14 */
[C-C-:B------:R-:W-:Y:S02]  /*5be0*/  SHF.L.W.U32.HI R21, R19.reuse, 0x1e, R22.reuse ;  /* 0x0000001e13157819 */ /* 0x140fe40000010e16 */
[----:B------:R-:W-:Y:S02]  /*5bf0*/  SHF.L.W.U32.HI R20, R19, 0x3, R22 ;  /* 0x0000000313147819 */ /* 0x000fe40000010e16 */
[C---:B------:R-:W-:Y:S01]  /*5c00*/  SHF.L.W.U32.HI R23, R14.reuse, 0x1e, R11 ;  /* 0x0000001e0e177819 */ /* 0x040fe20000010e0b */
[----:B------:R-:W-:Y:S01]  /*5c10*/  IMAD.SHL.U32 R14, R14, 0x20000, RZ ;  /* 0x000200000e0e7824 */ /* 0x000fe200078e00ff */
[----:B------:R-:W-:-:S02]  /*5c20*/  LOP3.LUT R10, R17, R10, R13, 0x78, !PT ;  /* 0x0000000a110a7212 */ /* 0x000fc400078e780d */
[C-C-:B------:R-:W-:Y:S02]  /*5c30*/  SHF.L.W.U32.HI R18, R19.reuse, 0x5, R22.reuse ;  /* 0x0000000513127819 */ /* 0x140fe40000010e16 */
[----:B------:R-:W-:Y:S02]  /*5c40*/  SHF.L.W.U32.HI R11, R19, 0x4, R22 ;  /* 0x00000004130b7819 */ /* 0x000fe40000010e16 */
[----:B------:R-:W-:Y:S02]  /*5c50*/  LOP3.LUT R20, R21, R20, R8, 0x96, !PT ;  /* 0x0000001415147212 */ /* 0x000fe400078e9608 */
[----:B------:R-:W-:Y:S02]  /*5c60*/  LOP3.LUT R7, R7, R16, RZ, 0x3c, !PT ;  /* 0x0000001007077212 */ /* 0x000fe400078e3cff */
[----:B------:R-:W-:Y:S02]  /*5c70*/  SHF.R.U32.HI R8, RZ, 0x2, R10 ;  /* 0x00000002ff087819 */ /* 0x000fe4000001160a */
[----:B------:R-:W-:Y:S01]  /*5c80*/  LOP3.LUT R23, R23, R24, RZ, 0x3c, !PT ;  /* 0x0000001817177212 */ /* 0x000fe200078e3cff */
[----:B------:R-:W-:Y:S01]  /*5c90*/  IMAD.SHL.U32 R7, R7, 0x8, RZ ;  /* 0x0000000807077824 */ /* 0x000fe200078e00ff */
[----:B------:R-:W-:-:S02]  /*5ca0*/  LOP3.LUT R11, R20, R18, R11, 0x78, !PT ;  /* 0x00000012140b7212 */ /* 0x000fc400078e780b */
[----:B------:R-:W-:Y:S02]  /*5cb0*/  ISETP.GE.U32.AND P0, PT, R6, -0x200000, PT ;  /* 0xffe000000600780c */ /* 0x000fe40003f06070 */
[----:B------:R-:W-:Y:S02]  /*5cc0*/  LOP3.LUT R14, R15, R8, R14, 0x96, !PT ;  /* 0x000000080f0e7212 */ /* 0x000fe400078e960e */
[----:B------:R-:W-:Y:S02]  /*5cd0*/  SHF.L.W.U32.HI R19, R19, 0x1b, R22 ;  /* 0x0000001b13137819 */ /* 0x000fe40000010e16 */
[----:B------:R-:W-:Y:S02]  /*5ce0*/  LOP3.LUT R12, R23, R9, R12, 0x78, !PT ;  /* 0x00000009170c7212 */ /* 0x000fe400078e780c */
[----:B------:R-:W-:Y:S02]  /*5cf0*/  SHF.R.U32.HI R8, RZ, 0x5, R11 ;  /* 0x00000005ff087819 */ /* 0x000fe4000001160b */
[----:B------:R-:W-:-:S02]  /*5d00*/  ISETP.GE.U32.AND.EX P0, PT, R4, 0x3f, PT, P0 ;  /* 0x0000003f0400780c */ /* 0x000fc40003f06100 */
[----:B------:R-:W-:Y:S02]  /*5d10*/  LOP3.LUT R12, R12, R19, RZ, 0x3c, !PT ;  /* 0x000000130c0c7212 */ /* 0x000fe400078e3cff */
[----:B------:R-:W-:Y:S02]  /*5d20*/  LOP3.LUT R7, R7, R14, R8, 0x96, !PT ;  /* 0x0000000e07077212 */ /* 0x000fe400078e9608 */
[----:B------:R-:W-:Y:S02]  /*5d30*/  SHF.R.U32.HI R8, RZ, 0x15, R12 ;  /* 0x00000015ff087819 */ /* 0x000fe4000001160c */
[----:B------:R-:W-:Y:S02]  /*5d40*/  SHF.R.U32.HI R7, RZ, 0x13, R7 ;  /* 0x00000013ff077819 */ /* 0x000fe40000011607 */
[----:B------:R-:W-:Y:S02]  /*5d50*/  IADD3 R6, P1, PT, R6, 0x200000, RZ ;  /* 0x0020000006067810 */ /* 0x000fe40007f3e0ff */
[----:B------:R-:W-:-:S03]  /*5d60*/  LOP3.LUT R8, R8, 0x1, R7, 0x48, !PT ;  /* 0x0000000108087812 */ /* 0x000fc600078e4807 */
[----:B------:R-:W-:Y:S01]  /*5d70*/  IMAD.X R4, RZ, RZ, R4, P1 ;  /* 0x000000ffff047224 */ /* 0x000fe200008e0604 */
[----:B------:R-:W-:Y:S01]  /*5d80*/  LOP3.LUT R5, R8, R5, RZ, 0x3c, !PT ;  /* 0x0000000508057212 */ /* 0x000fe200078e3cff */
[----:B------:R-:W-:Y:S06]  /*5d90*/  @!P0 BRA `(.L_x_22) ;  /* 0xffffffa400048947 */ /* 0x000fec000383ffff */
[----:B------:R-:W-:Y:S05]  /*5da0*/  BSYNC.RECONVERGENT B0 ;  /* 0x0000000000007941 */ /* 0x000fea0003800200 */
.L_x_0:
[----:B------:R-:W0:Y:S01]  /*5db0*/  S2R R0, SR_TID.X ;  /* 0x0000000000007919 */ /* 0x000e220000002100 */
[----:B------:R-:W1:Y:S01]  /*5dc0*/  S2UR UR4, SR_CTAID.X ;  /* 0x00000000000479c3 */ /* 0x000e620000002500 */
[----:B------:R-:W2:Y:S01]  /*5dd0*/  LDCU.64 UR8, c[0x0][0x380] ;  /* 0x00007000ff0877ac */ /* 0x000ea20008000a00 */
[----:B-1----:R-:W-:-:S06]  /*5de0*/  USHF.L.U32 UR4, UR4, 0xa, URZ ;  /* 0x0000000a04047899 */ /* 0x002fcc00080006ff */
[----:B0-----:R-:W-:-:S04]  /*5df0*/  LOP3.LUT R0, R0, UR4, RZ, 0xfc, !PT ;  /* 0x0000000400007c12 */ /* 0x001fc8000f8efcff */
[----:B--2---:R-:W-:-:S05]  /*5e00*/  IADD3 R2, P0, PT, R0, UR8, RZ ;  /* 0x0000000800027c10 */ /* 0x004fca000ff1e0ff */
[----:B------:R-:W-:-:S05]  /*5e10*/  IMAD.X R3, RZ, RZ, UR9, P0 ;  /* 0x00000009ff037e24 */ /* 0x000fca00080e06ff */
[----:B------:R-:W-:Y:S01]  /*5e20*/  STG.E.U8 desc[UR6][R2.64], R5 ;  /* 0x0000000502007986 */ /* 0x000fe2000c101106 */
[----:B------:R-:W-:Y:S05]  /*5e30*/  EXIT ;  /* 0x000000000000794d */ /* 0x000fea0003800000 */
.L_x_23:
[----:B------:R-:W-:-:S00]  /*5e40*/  BRA `(.L_x_23) ;  /* 0xfffffffc00fc7947 */ /* 0x000fc0000383ffff */
[----:B------:R-:W-:-:S00]  /*5e50*/  NOP ;  /* 0x0000000000007918 */ /* 0x000fc00000000000 */
        /* <DEDUP_REMOVED lines=10> */
.L_x_24:


//--------------------- .nv.shared.reserved.0     --------------------------
	.section	.nv.shared.reserved.0,"aw",@nobits
	.weak		__nv_reservedSMEM_offset_0_alias
	.size		__nv_reservedSMEM_offset_0_alias, 0, 64
	.other		__nv_reservedSMEM_offset_0_alias,@"STO_CUDA_RESERVED_SHARED STV_DEFAULT"
__nv_reservedSMEM_offset_0_alias:
	.zero		0
	.zero		64


//--------------------- .nv.constant0._Z6kernelPhS_S_S_hh --------------------------
	.section	.nv.constant0._Z6kernelPhS_S_S_hh,"a",@progbits
	.sectionflags	@""
	.align	4
.nv.constant0._Z6kernelPhS_S_S_hh:
	.zero		930


//--------------------- SYMBOLS --------------------------

	.type		.nv.reservedSmem.offset0,@object
	.size		.nv.reservedSmem.offset0,0x4
